//
// Generated by NVIDIA NVVM Compiler
//
// Compiler Build ID: CL-36424714
// Cuda compilation tools, release 13.0, V13.0.88
// Based on NVVM 20.0.0
//

.version 9.0
.target sm_100
.address_size 64

	// .globl	_Z10BFSKernel1mPjS_S_S_S_S_
.global .align 4 .u32 Mterminate;
.global .align 4 .u32 numActiveThreads;
.global .align 8 .u64 range;
.global .align 4 .u32 pivot;
// _ZZ10uniformAddPjS_iiiE3uni has been demoted
.extern .shared .align 16 .b8 s_data[];

.visible .entry _Z10BFSKernel1mPjS_S_S_S_S_(
	.param .u64 _Z10BFSKernel1mPjS_S_S_S_S__param_0,
	.param .u64 .ptr .align 1 _Z10BFSKernel1mPjS_S_S_S_S__param_1,
	.param .u64 .ptr .align 1 _Z10BFSKernel1mPjS_S_S_S_S__param_2,
	.param .u64 .ptr .align 1 _Z10BFSKernel1mPjS_S_S_S_S__param_3,
	.param .u64 .ptr .align 1 _Z10BFSKernel1mPjS_S_S_S_S__param_4,
	.param .u64 .ptr .align 1 _Z10BFSKernel1mPjS_S_S_S_S__param_5,
	.param .u64 .ptr .align 1 _Z10BFSKernel1mPjS_S_S_S_S__param_6
)
{
	.reg .pred 	%p<6>;
	.reg .b32 	%r<24>;
	.reg .b64 	%rd<37>;

	ld.param.u64 	%rd9, [_Z10BFSKernel1mPjS_S_S_S_S__param_1];
	ld.param.u64 	%rd10, [_Z10BFSKernel1mPjS_S_S_S_S__param_2];
	ld.param.u64 	%rd11, [_Z10BFSKernel1mPjS_S_S_S_S__param_3];
	ld.param.u64 	%rd12, [_Z10BFSKernel1mPjS_S_S_S_S__param_4];
	ld.param.u64 	%rd13, [_Z10BFSKernel1mPjS_S_S_S_S__param_5];
	ld.param.u64 	%rd14, [_Z10BFSKernel1mPjS_S_S_S_S__param_6];
	mov.u32 	%r11, %ctaid.x;
	shl.b32 	%r12, %r11, 8;
	mov.u32 	%r13, %tid.x;
	add.s32 	%r1, %r12, %r13;
	ld.global.u32 	%r14, [numActiveThreads];
	setp.ge.u32 	%p1, %r1, %r14;
	@%p1 bra 	$L__BB0_7;
	cvta.to.global.u64 	%rd15, %rd10;
	cvta.to.global.u64 	%rd16, %rd9;
	cvta.to.global.u64 	%rd17, %rd12;
	mul.wide.u32 	%rd18, %r1, 4;
	add.s64 	%rd19, %rd16, %rd18;
	ld.global.u32 	%r2, [%rd19];
	mul.wide.u32 	%rd20, %r2, 4;
	add.s64 	%rd21, %rd17, %rd20;
	mov.b32 	%r15, 0;
	st.global.u32 	[%rd21], %r15;
	add.s64 	%rd22, %rd15, %rd20;
	ld.global.u32 	%r22, [%rd22];
	add.s32 	%r16, %r2, 1;
	mul.wide.u32 	%rd23, %r16, 4;
	add.s64 	%rd1, %rd15, %rd23;
	ld.global.u32 	%r21, [%rd1];
	setp.ge.u32 	%p2, %r22, %r21;
	@%p2 bra 	$L__BB0_7;
	ld.global.u64 	%rd35, [range];
	cvta.to.global.u64 	%rd3, %rd11;
	cvta.to.global.u64 	%rd4, %rd13;
	cvta.to.global.u64 	%rd5, %rd14;
$L__BB0_3:
	mul.wide.u32 	%rd24, %r22, 4;
	add.s64 	%rd25, %rd3, %rd24;
	ld.global.u32 	%r7, [%rd25];
	cvta.to.global.u64 	%rd26, %rd35;
	add.s64 	%rd28, %rd26, %rd20;
	ld.global.u32 	%r17, [%rd28];
	mul.wide.u32 	%rd29, %r7, 4;
	add.s64 	%rd30, %rd26, %rd29;
	ld.global.u32 	%r18, [%rd30];
	setp.ne.s32 	%p3, %r17, %r18;
	@%p3 bra 	$L__BB0_6;
	add.s64 	%rd32, %rd4, %rd29;
	ld.global.u32 	%r19, [%rd32];
	setp.ne.s32 	%p4, %r19, 0;
	@%p4 bra 	$L__BB0_6;
	add.s64 	%rd34, %rd5, %rd29;
	mov.b32 	%r20, 1;
	st.global.u32 	[%rd34], %r20;
	ld.global.u32 	%r21, [%rd1];
	ld.global.u64 	%rd35, [range];
$L__BB0_6:
	add.s32 	%r22, %r22, 1;
	setp.lt.u32 	%p5, %r22, %r21;
	@%p5 bra 	$L__BB0_3;
$L__BB0_7:
	ret;

}
	// .globl	_Z10BFSKernel2mPjS_S_
.visible .entry _Z10BFSKernel2mPjS_S_(
	.param .u64 _Z10BFSKernel2mPjS_S__param_0,
	.param .u64 .ptr .align 1 _Z10BFSKernel2mPjS_S__param_1,
	.param .u64 .ptr .align 1 _Z10BFSKernel2mPjS_S__param_2,
	.param .u64 .ptr .align 1 _Z10BFSKernel2mPjS_S__param_3
)
{
	.reg .pred 	%p<3>;
	.reg .b32 	%r<8>;
	.reg .b64 	%rd<14>;

	ld.param.u64 	%rd6, [_Z10BFSKernel2mPjS_S__param_0];
	ld.param.u64 	%rd3, [_Z10BFSKernel2mPjS_S__param_1];
	ld.param.u64 	%rd4, [_Z10BFSKernel2mPjS_S__param_2];
	ld.param.u64 	%rd5, [_Z10BFSKernel2mPjS_S__param_3];
	mov.u32 	%r1, %ctaid.x;
	shl.b32 	%r2, %r1, 8;
	mov.u32 	%r3, %tid.x;
	add.s32 	%r4, %r2, %r3;
	cvt.s64.s32 	%rd1, %r4;
	setp.le.u64 	%p1, %rd6, %rd1;
	@%p1 bra 	$L__BB1_3;
	cvta.to.global.u64 	%rd7, %rd5;
	shl.b64 	%rd8, %rd1, 2;
	add.s64 	%rd2, %rd7, %rd8;
	ld.global.u32 	%r5, [%rd2];
	setp.eq.s32 	%p2, %r5, 0;
	@%p2 bra 	$L__BB1_3;
	cvta.to.global.u64 	%rd9, %rd3;
	add.s64 	%rd11, %rd9, %rd8;
	mov.b32 	%r6, 1;
	st.global.u32 	[%rd11], %r6;
	cvta.to.global.u64 	%rd12, %rd4;
	add.s64 	%rd13, %rd12, %rd8;
	st.global.u32 	[%rd13], %r6;
	mov.b32 	%r7, 0;
	st.global.u32 	[%rd2], %r7;
	st.global.u32 	[Mterminate], %r7;
$L__BB1_3:
	ret;

}
	// .globl	_Z10TRIMKernelmjPjS_
.visible .entry _Z10TRIMKernelmjPjS_(
	.param .u64 _Z10TRIMKernelmjPjS__param_0,
	.param .u32 _Z10TRIMKernelmjPjS__param_1,
	.param .u64 .ptr .align 1 _Z10TRIMKernelmjPjS__param_2,
	.param .u64 .ptr .align 1 _Z10TRIMKernelmjPjS__param_3
)
{
	.reg .pred 	%p<42>;
	.reg .b16 	%rs<54>;
	.reg .b32 	%r<121>;
	.reg .b64 	%rd<86>;

	ld.param.u64 	%rd12, [_Z10TRIMKernelmjPjS__param_0];
	ld.param.u32 	%r20, [_Z10TRIMKernelmjPjS__param_1];
	ld.param.u64 	%rd11, [_Z10TRIMKernelmjPjS__param_2];
	ld.param.u64 	%rd13, [_Z10TRIMKernelmjPjS__param_3];
	cvta.to.global.u64 	%rd1, %rd13;
	mov.u32 	%r21, %ctaid.x;
	shl.b32 	%r22, %r21, 8;
	mov.u32 	%r23, %tid.x;
	add.s32 	%r24, %r22, %r23;
	cvt.s64.s32 	%rd2, %r24;
	setp.le.u64 	%p1, %rd12, %rd2;
	@%p1 bra 	$L__BB2_17;
	ld.global.u64 	%rd14, [range];
	cvta.to.global.u64 	%rd3, %rd14;
	shl.b64 	%rd15, %rd2, 2;
	add.s64 	%rd4, %rd3, %rd15;
	ld.global.u32 	%r25, [%rd4];
	setp.ne.s32 	%p2, %r25, %r20;
	@%p2 bra 	$L__BB2_17;
	cvta.to.global.u64 	%rd16, %rd11;
	add.s64 	%rd18, %rd16, %rd15;
	ld.global.u32 	%r117, [%rd18];
	ld.global.u32 	%r2, [%rd18+4];
	setp.ge.u32 	%p3, %r117, %r2;
	@%p3 bra 	$L__BB2_16;
	add.s32 	%r26, %r117, 1;
	max.u32 	%r27, %r2, %r26;
	sub.s32 	%r3, %r27, %r117;
	and.b32  	%r4, %r3, 15;
	sub.s32 	%r28, %r117, %r27;
	setp.gt.u32 	%p4, %r28, -16;
	mov.b16 	%rs53, 1;
	@%p4 bra 	$L__BB2_6;
	and.b32  	%r29, %r3, -16;
	neg.s32 	%r115, %r29;
	mul.wide.u32 	%rd19, %r117, 4;
	add.s64 	%rd20, %rd19, %rd1;
	add.s64 	%rd84, %rd20, 32;
	mov.b16 	%rs53, 1;
$L__BB2_5:
	.pragma "nounroll";
	ld.global.u32 	%r30, [%rd84+-32];
	mul.wide.u32 	%rd21, %r30, 4;
	add.s64 	%rd22, %rd3, %rd21;
	ld.global.u32 	%r31, [%rd22];
	setp.eq.s32 	%p5, %r31, %r20;
	ld.global.u32 	%r33, [%rd84+-28];
	mul.wide.u32 	%rd23, %r33, 4;
	add.s64 	%rd24, %rd3, %rd23;
	ld.global.u32 	%r34, [%rd24];
	setp.eq.s32 	%p6, %r34, %r20;
	ld.global.u32 	%r36, [%rd84+-24];
	mul.wide.u32 	%rd25, %r36, 4;
	add.s64 	%rd26, %rd3, %rd25;
	ld.global.u32 	%r37, [%rd26];
	setp.eq.s32 	%p7, %r37, %r20;
	ld.global.u32 	%r39, [%rd84+-20];
	mul.wide.u32 	%rd27, %r39, 4;
	add.s64 	%rd28, %rd3, %rd27;
	ld.global.u32 	%r40, [%rd28];
	setp.eq.s32 	%p8, %r40, %r20;
	ld.global.u32 	%r42, [%rd84+-16];
	mul.wide.u32 	%rd29, %r42, 4;
	add.s64 	%rd30, %rd3, %rd29;
	ld.global.u32 	%r43, [%rd30];
	setp.eq.s32 	%p9, %r43, %r20;
	ld.global.u32 	%r45, [%rd84+-12];
	mul.wide.u32 	%rd31, %r45, 4;
	add.s64 	%rd32, %rd3, %rd31;
	ld.global.u32 	%r46, [%rd32];
	setp.eq.s32 	%p10, %r46, %r20;
	ld.global.u32 	%r48, [%rd84+-8];
	mul.wide.u32 	%rd33, %r48, 4;
	add.s64 	%rd34, %rd3, %rd33;
	ld.global.u32 	%r49, [%rd34];
	setp.eq.s32 	%p11, %r49, %r20;
	ld.global.u32 	%r51, [%rd84+-4];
	mul.wide.u32 	%rd35, %r51, 4;
	add.s64 	%rd36, %rd3, %rd35;
	ld.global.u32 	%r52, [%rd36];
	setp.eq.s32 	%p12, %r52, %r20;
	ld.global.u32 	%r54, [%rd84];
	mul.wide.u32 	%rd37, %r54, 4;
	add.s64 	%rd38, %rd3, %rd37;
	ld.global.u32 	%r55, [%rd38];
	setp.eq.s32 	%p13, %r55, %r20;
	ld.global.u32 	%r57, [%rd84+4];
	mul.wide.u32 	%rd39, %r57, 4;
	add.s64 	%rd40, %rd3, %rd39;
	ld.global.u32 	%r58, [%rd40];
	setp.eq.s32 	%p14, %r58, %r20;
	ld.global.u32 	%r60, [%rd84+8];
	mul.wide.u32 	%rd41, %r60, 4;
	add.s64 	%rd42, %rd3, %rd41;
	ld.global.u32 	%r61, [%rd42];
	setp.eq.s32 	%p15, %r61, %r20;
	ld.global.u32 	%r63, [%rd84+12];
	mul.wide.u32 	%rd43, %r63, 4;
	add.s64 	%rd44, %rd3, %rd43;
	ld.global.u32 	%r64, [%rd44];
	setp.eq.s32 	%p16, %r64, %r20;
	ld.global.u32 	%r66, [%rd84+16];
	mul.wide.u32 	%rd45, %r66, 4;
	add.s64 	%rd46, %rd3, %rd45;
	ld.global.u32 	%r67, [%rd46];
	setp.eq.s32 	%p17, %r67, %r20;
	ld.global.u32 	%r69, [%rd84+20];
	mul.wide.u32 	%rd47, %r69, 4;
	add.s64 	%rd48, %rd3, %rd47;
	ld.global.u32 	%r70, [%rd48];
	setp.eq.s32 	%p18, %r70, %r20;
	ld.global.u32 	%r72, [%rd84+24];
	mul.wide.u32 	%rd49, %r72, 4;
	add.s64 	%rd50, %rd3, %rd49;
	ld.global.u32 	%r73, [%rd50];
	setp.eq.s32 	%p19, %r73, %r20;
	ld.global.u32 	%r75, [%rd84+28];
	mul.wide.u32 	%rd51, %r75, 4;
	add.s64 	%rd52, %rd3, %rd51;
	ld.global.u32 	%r76, [%rd52];
	setp.eq.s32 	%p20, %r76, %r20;
	selp.b16 	%rs17, 0, %rs53, %p5;
	selp.b16 	%rs18, 0, %rs17, %p6;
	selp.b16 	%rs19, 0, %rs18, %p7;
	selp.b16 	%rs20, 0, %rs19, %p8;
	selp.b16 	%rs21, 0, %rs20, %p9;
	selp.b16 	%rs22, 0, %rs21, %p10;
	selp.b16 	%rs23, 0, %rs22, %p11;
	selp.b16 	%rs24, 0, %rs23, %p12;
	selp.b16 	%rs25, 0, %rs24, %p13;
	selp.b16 	%rs26, 0, %rs25, %p14;
	selp.b16 	%rs27, 0, %rs26, %p15;
	selp.b16 	%rs28, 0, %rs27, %p16;
	selp.b16 	%rs29, 0, %rs28, %p17;
	selp.b16 	%rs30, 0, %rs29, %p18;
	selp.b16 	%rs31, 0, %rs30, %p19;
	selp.b16 	%rs53, 0, %rs31, %p20;
	add.s32 	%r117, %r117, 16;
	add.s32 	%r115, %r115, 16;
	add.s64 	%rd84, %rd84, 64;
	setp.ne.s32 	%p21, %r115, 0;
	@%p21 bra 	$L__BB2_5;
$L__BB2_6:
	setp.eq.s32 	%p22, %r4, 0;
	@%p22 bra 	$L__BB2_15;
	and.b32  	%r11, %r3, 7;
	setp.lt.u32 	%p23, %r4, 8;
	@%p23 bra 	$L__BB2_9;
	mul.wide.u32 	%rd53, %r117, 4;
	add.s64 	%rd54, %rd1, %rd53;
	ld.global.u32 	%r77, [%rd54];
	mul.wide.u32 	%rd55, %r77, 4;
	add.s64 	%rd56, %rd3, %rd55;
	ld.global.u32 	%r78, [%rd56];
	setp.eq.s32 	%p24, %r78, %r20;
	ld.global.u32 	%r80, [%rd54+4];
	mul.wide.u32 	%rd57, %r80, 4;
	add.s64 	%rd58, %rd3, %rd57;
	ld.global.u32 	%r81, [%rd58];
	setp.eq.s32 	%p25, %r81, %r20;
	ld.global.u32 	%r83, [%rd54+8];
	mul.wide.u32 	%rd59, %r83, 4;
	add.s64 	%rd60, %rd3, %rd59;
	ld.global.u32 	%r84, [%rd60];
	setp.eq.s32 	%p26, %r84, %r20;
	ld.global.u32 	%r86, [%rd54+12];
	mul.wide.u32 	%rd61, %r86, 4;
	add.s64 	%rd62, %rd3, %rd61;
	ld.global.u32 	%r87, [%rd62];
	setp.eq.s32 	%p27, %r87, %r20;
	ld.global.u32 	%r89, [%rd54+16];
	mul.wide.u32 	%rd63, %r89, 4;
	add.s64 	%rd64, %rd3, %rd63;
	ld.global.u32 	%r90, [%rd64];
	setp.eq.s32 	%p28, %r90, %r20;
	ld.global.u32 	%r92, [%rd54+20];
	mul.wide.u32 	%rd65, %r92, 4;
	add.s64 	%rd66, %rd3, %rd65;
	ld.global.u32 	%r93, [%rd66];
	setp.eq.s32 	%p29, %r93, %r20;
	ld.global.u32 	%r95, [%rd54+24];
	mul.wide.u32 	%rd67, %r95, 4;
	add.s64 	%rd68, %rd3, %rd67;
	ld.global.u32 	%r96, [%rd68];
	setp.eq.s32 	%p30, %r96, %r20;
	ld.global.u32 	%r98, [%rd54+28];
	mul.wide.u32 	%rd69, %r98, 4;
	add.s64 	%rd70, %rd3, %rd69;
	ld.global.u32 	%r99, [%rd70];
	setp.eq.s32 	%p31, %r99, %r20;
	selp.b16 	%rs33, 0, %rs53, %p24;
	selp.b16 	%rs34, 0, %rs33, %p25;
	selp.b16 	%rs35, 0, %rs34, %p26;
	selp.b16 	%rs36, 0, %rs35, %p27;
	selp.b16 	%rs37, 0, %rs36, %p28;
	selp.b16 	%rs38, 0, %rs37, %p29;
	selp.b16 	%rs39, 0, %rs38, %p30;
	selp.b16 	%rs53, 0, %rs39, %p31;
	add.s32 	%r117, %r117, 8;
$L__BB2_9:
	setp.eq.s32 	%p32, %r11, 0;
	@%p32 bra 	$L__BB2_15;
	and.b32  	%r14, %r3, 3;
	setp.lt.u32 	%p33, %r11, 4;
	@%p33 bra 	$L__BB2_12;
	mul.wide.u32 	%rd71, %r117, 4;
	add.s64 	%rd72, %rd1, %rd71;
	ld.global.u32 	%r100, [%rd72];
	mul.wide.u32 	%rd73, %r100, 4;
	add.s64 	%rd74, %rd3, %rd73;
	ld.global.u32 	%r101, [%rd74];
	setp.eq.s32 	%p34, %r101, %r20;
	ld.global.u32 	%r103, [%rd72+4];
	mul.wide.u32 	%rd75, %r103, 4;
	add.s64 	%rd76, %rd3, %rd75;
	ld.global.u32 	%r104, [%rd76];
	setp.eq.s32 	%p35, %r104, %r20;
	ld.global.u32 	%r106, [%rd72+8];
	mul.wide.u32 	%rd77, %r106, 4;
	add.s64 	%rd78, %rd3, %rd77;
	ld.global.u32 	%r107, [%rd78];
	setp.eq.s32 	%p36, %r107, %r20;
	ld.global.u32 	%r109, [%rd72+12];
	mul.wide.u32 	%rd79, %r109, 4;
	add.s64 	%rd80, %rd3, %rd79;
	ld.global.u32 	%r110, [%rd80];
	setp.eq.s32 	%p37, %r110, %r20;
	selp.b16 	%rs41, 0, %rs53, %p34;
	selp.b16 	%rs42, 0, %rs41, %p35;
	selp.b16 	%rs43, 0, %rs42, %p36;
	selp.b16 	%rs53, 0, %rs43, %p37;
	add.s32 	%r117, %r117, 4;
$L__BB2_12:
	setp.eq.s32 	%p38, %r14, 0;
	@%p38 bra 	$L__BB2_15;
	mul.wide.u32 	%rd81, %r117, 4;
	add.s64 	%rd85, %rd1, %rd81;
	neg.s32 	%r120, %r14;
$L__BB2_14:
	.pragma "nounroll";
	ld.global.u32 	%r111, [%rd85];
	mul.wide.u32 	%rd82, %r111, 4;
	add.s64 	%rd83, %rd3, %rd82;
	ld.global.u32 	%r112, [%rd83];
	setp.eq.s32 	%p39, %r112, %r20;
	selp.b16 	%rs53, 0, %rs53, %p39;
	add.s64 	%rd85, %rd85, 4;
	add.s32 	%r120, %r120, 1;
	setp.ne.s32 	%p40, %r120, 0;
	@%p40 bra 	$L__BB2_14;
$L__BB2_15:
	and.b16  	%rs44, %rs53, 255;
	setp.eq.s16 	%p41, %rs44, 0;
	@%p41 bra 	$L__BB2_17;
$L__BB2_16:
	mov.b32 	%r113, -1;
	st.global.u32 	[%rd4], %r113;
	mov.b32 	%r114, 0;
	st.global.u32 	[Mterminate], %r114;
$L__BB2_17:
	ret;

}
	// .globl	_Z17PIVOTS_SEL_Kernelmj
.visible .entry _Z17PIVOTS_SEL_Kernelmj(
	.param .u64 _Z17PIVOTS_SEL_Kernelmj_param_0,
	.param .u32 _Z17PIVOTS_SEL_Kernelmj_param_1
)
{
	.reg .pred 	%p<3>;
	.reg .b32 	%r<8>;
	.reg .b64 	%rd<7>;

	ld.param.u64 	%rd2, [_Z17PIVOTS_SEL_Kernelmj_param_0];
	ld.param.u32 	%r2, [_Z17PIVOTS_SEL_Kernelmj_param_1];
	mov.u32 	%r3, %ctaid.x;
	shl.b32 	%r4, %r3, 8;
	mov.u32 	%r5, %tid.x;
	add.s32 	%r1, %r4, %r5;
	cvt.s64.s32 	%rd1, %r1;
	setp.le.u64 	%p1, %rd2, %rd1;
	@%p1 bra 	$L__BB3_3;
	ld.global.u64 	%rd3, [range];
	cvta.to.global.u64 	%rd4, %rd3;
	shl.b64 	%rd5, %rd1, 2;
	add.s64 	%rd6, %rd4, %rd5;
	ld.global.u32 	%r6, [%rd6];
	setp.ne.s32 	%p2, %r6, %r2;
	@%p2 bra 	$L__BB3_3;
	st.global.u32 	[pivot], %r1;
	mov.b32 	%r7, 0;
	st.global.u32 	[Mterminate], %r7;
$L__BB3_3:
	ret;

}
	// .globl	_Z12UpdateKerneljjPjS_S_
.visible .entry _Z12UpdateKerneljjPjS_S_(
	.param .u32 _Z12UpdateKerneljjPjS_S__param_0,
	.param .u32 _Z12UpdateKerneljjPjS_S__param_1,
	.param .u64 .ptr .align 1 _Z12UpdateKerneljjPjS_S__param_2,
	.param .u64 .ptr .align 1 _Z12UpdateKerneljjPjS_S__param_3,
	.param .u64 .ptr .align 1 _Z12UpdateKerneljjPjS_S__param_4
)
{
	.reg .pred 	%p<8>;
	.reg .b32 	%r<19>;
	.reg .b64 	%rd<22>;

	ld.param.u32 	%r2, [_Z12UpdateKerneljjPjS_S__param_0];
	ld.param.u32 	%r3, [_Z12UpdateKerneljjPjS_S__param_1];
	ld.param.u64 	%rd3, [_Z12UpdateKerneljjPjS_S__param_2];
	ld.param.u64 	%rd5, [_Z12UpdateKerneljjPjS_S__param_3];
	ld.param.u64 	%rd4, [_Z12UpdateKerneljjPjS_S__param_4];
	cvta.to.global.u64 	%rd1, %rd5;
	mov.u32 	%r4, %ctaid.x;
	shl.b32 	%r5, %r4, 8;
	mov.u32 	%r6, %tid.x;
	add.s32 	%r1, %r5, %r6;
	ld.global.u64 	%rd6, [range];
	cvta.to.global.u64 	%rd7, %rd6;
	mul.wide.s32 	%rd8, %r1, 4;
	add.s64 	%rd2, %rd7, %rd8;
	ld.global.u32 	%r7, [%rd2];
	setp.ne.s32 	%p1, %r7, %r3;
	@%p1 bra 	$L__BB4_11;
	cvta.to.global.u64 	%rd9, %rd3;
	add.s64 	%rd11, %rd9, %rd8;
	ld.global.u32 	%r8, [%rd11];
	setp.eq.s32 	%p2, %r8, 0;
	@%p2 bra 	$L__BB4_7;
	setp.ne.s32 	%p3, %r8, 1;
	@%p3 bra 	$L__BB4_11;
	add.s64 	%rd15, %rd1, %rd8;
	ld.global.u32 	%r14, [%rd15];
	setp.eq.s32 	%p6, %r14, 0;
	@%p6 bra 	$L__BB4_6;
	setp.ne.s32 	%p7, %r14, 1;
	@%p7 bra 	$L__BB4_11;
	cvta.to.global.u64 	%rd16, %rd4;
	add.s64 	%rd18, %rd16, %rd8;
	mov.b32 	%r17, 1;
	st.global.u32 	[%rd18], %r17;
	ld.global.u64 	%rd19, [range];
	cvta.to.global.u64 	%rd20, %rd19;
	add.s64 	%rd21, %rd20, %rd8;
	mov.b32 	%r18, -1;
	st.global.u32 	[%rd21], %r18;
	bra.uni 	$L__BB4_11;
$L__BB4_6:
	add.s32 	%r15, %r2, 1;
	st.global.u32 	[%rd2], %r15;
	mov.b32 	%r16, 0;
	st.global.u32 	[Mterminate], %r16;
	bra.uni 	$L__BB4_11;
$L__BB4_7:
	add.s64 	%rd13, %rd1, %rd8;
	ld.global.u32 	%r9, [%rd13];
	setp.eq.s32 	%p4, %r9, 0;
	@%p4 bra 	$L__BB4_10;
	setp.ne.s32 	%p5, %r9, 1;
	@%p5 bra 	$L__BB4_11;
	add.s32 	%r12, %r2, 2;
	st.global.u32 	[%rd2], %r12;
	mov.b32 	%r13, 0;
	st.global.u32 	[Mterminate], %r13;
	bra.uni 	$L__BB4_11;
$L__BB4_10:
	add.s32 	%r10, %r2, 3;
	st.global.u32 	[%rd2], %r10;
	mov.b32 	%r11, 0;
	st.global.u32 	[Mterminate], %r11;
$L__BB4_11:
	ret;

}
	// .globl	_Z17getActiveMaskTempmPjS_
.visible .entry _Z17getActiveMaskTempmPjS_(
	.param .u64 _Z17getActiveMaskTempmPjS__param_0,
	.param .u64 .ptr .align 1 _Z17getActiveMaskTempmPjS__param_1,
	.param .u64 .ptr .align 1 _Z17getActiveMaskTempmPjS__param_2
)
{
	.reg .pred 	%p<25>;
	.reg .b32 	%r<102>;
	.reg .b64 	%rd<75>;

	ld.param.u64 	%rd18, [_Z17getActiveMaskTempmPjS__param_0];
	ld.param.u64 	%rd19, [_Z17getActiveMaskTempmPjS__param_1];
	ld.param.u64 	%rd20, [_Z17getActiveMaskTempmPjS__param_2];
	cvta.to.global.u64 	%rd1, %rd20;
	cvta.to.global.u64 	%rd2, %rd19;
	mov.b32 	%r37, 0;
	st.global.u32 	[numActiveThreads], %r37;
	setp.eq.s64 	%p1, %rd18, 0;
	@%p1 bra 	$L__BB5_41;
	and.b64  	%rd3, %rd18, 7;
	setp.lt.u64 	%p2, %rd18, 8;
	mov.b64 	%rd73, 0;
	mov.b32 	%r85, 0;
	@%p2 bra 	$L__BB5_20;
	and.b64  	%rd73, %rd18, -8;
	neg.s64 	%rd5, %rd73;
	mov.b64 	%rd71, 0;
	mov.b32 	%r85, 0;
	mov.b32 	%r83, 3;
	mov.u64 	%rd70, %rd2;
$L__BB5_3:
	.pragma "nounroll";
	ld.global.u32 	%r41, [%rd70];
	setp.eq.s32 	%p3, %r41, 0;
	@%p3 bra 	$L__BB5_5;
	mul.wide.u32 	%rd23, %r85, 4;
	add.s64 	%rd24, %rd1, %rd23;
	add.s32 	%r42, %r83, -3;
	st.global.u32 	[%rd24], %r42;
	ld.global.u32 	%r43, [numActiveThreads];
	add.s32 	%r85, %r43, 1;
	st.global.u32 	[numActiveThreads], %r85;
$L__BB5_5:
	shl.b64 	%rd25, %rd71, 2;
	and.b64  	%rd26, %rd25, 17179869152;
	add.s64 	%rd8, %rd2, %rd26;
	ld.global.u32 	%r44, [%rd8+4];
	setp.eq.s32 	%p4, %r44, 0;
	@%p4 bra 	$L__BB5_7;
	add.s32 	%r45, %r83, -2;
	mul.wide.u32 	%rd27, %r85, 4;
	add.s64 	%rd28, %rd1, %rd27;
	st.global.u32 	[%rd28], %r45;
	ld.global.u32 	%r46, [numActiveThreads];
	add.s32 	%r85, %r46, 1;
	st.global.u32 	[numActiveThreads], %r85;
$L__BB5_7:
	ld.global.u32 	%r47, [%rd8+8];
	setp.eq.s32 	%p5, %r47, 0;
	@%p5 bra 	$L__BB5_9;
	add.s32 	%r48, %r83, -1;
	mul.wide.u32 	%rd29, %r85, 4;
	add.s64 	%rd30, %rd1, %rd29;
	st.global.u32 	[%rd30], %r48;
	ld.global.u32 	%r49, [numActiveThreads];
	add.s32 	%r85, %r49, 1;
	st.global.u32 	[numActiveThreads], %r85;
$L__BB5_9:
	ld.global.u32 	%r50, [%rd8+12];
	setp.eq.s32 	%p6, %r50, 0;
	@%p6 bra 	$L__BB5_11;
	mul.wide.u32 	%rd31, %r85, 4;
	add.s64 	%rd32, %rd1, %rd31;
	st.global.u32 	[%rd32], %r83;
	ld.global.u32 	%r51, [numActiveThreads];
	add.s32 	%r85, %r51, 1;
	st.global.u32 	[numActiveThreads], %r85;
$L__BB5_11:
	ld.global.u32 	%r52, [%rd8+16];
	setp.eq.s32 	%p7, %r52, 0;
	@%p7 bra 	$L__BB5_13;
	add.s32 	%r53, %r83, 1;
	mul.wide.u32 	%rd33, %r85, 4;
	add.s64 	%rd34, %rd1, %rd33;
	st.global.u32 	[%rd34], %r53;
	ld.global.u32 	%r54, [numActiveThreads];
	add.s32 	%r85, %r54, 1;
	st.global.u32 	[numActiveThreads], %r85;
$L__BB5_13:
	ld.global.u32 	%r55, [%rd8+20];
	setp.eq.s32 	%p8, %r55, 0;
	@%p8 bra 	$L__BB5_15;
	add.s32 	%r56, %r83, 2;
	mul.wide.u32 	%rd35, %r85, 4;
	add.s64 	%rd36, %rd1, %rd35;
	st.global.u32 	[%rd36], %r56;
	ld.global.u32 	%r57, [numActiveThreads];
	add.s32 	%r85, %r57, 1;
	st.global.u32 	[numActiveThreads], %r85;
$L__BB5_15:
	ld.global.u32 	%r58, [%rd8+24];
	setp.eq.s32 	%p9, %r58, 0;
	@%p9 bra 	$L__BB5_17;
	add.s32 	%r59, %r83, 3;
	mul.wide.u32 	%rd37, %r85, 4;
	add.s64 	%rd38, %rd1, %rd37;
	st.global.u32 	[%rd38], %r59;
	ld.global.u32 	%r60, [numActiveThreads];
	add.s32 	%r85, %r60, 1;
	st.global.u32 	[numActiveThreads], %r85;
$L__BB5_17:
	ld.global.u32 	%r61, [%rd8+28];
	setp.eq.s32 	%p10, %r61, 0;
	@%p10 bra 	$L__BB5_19;
	add.s32 	%r62, %r83, 4;
	mul.wide.u32 	%rd39, %r85, 4;
	add.s64 	%rd40, %rd1, %rd39;
	st.global.u32 	[%rd40], %r62;
	ld.global.u32 	%r63, [numActiveThreads];
	add.s32 	%r85, %r63, 1;
	st.global.u32 	[numActiveThreads], %r85;
$L__BB5_19:
	add.s64 	%rd71, %rd71, 8;
	add.s64 	%rd41, %rd5, %rd71;
	add.s32 	%r83, %r83, 8;
	add.s64 	%rd70, %rd70, 32;
	setp.ne.s64 	%p11, %rd41, 0;
	@%p11 bra 	$L__BB5_3;
$L__BB5_20:
	setp.eq.s64 	%p12, %rd3, 0;
	@%p12 bra 	$L__BB5_41;
	and.b64  	%rd12, %rd18, 3;
	setp.lt.u64 	%p13, %rd3, 4;
	@%p13 bra 	$L__BB5_31;
	cvt.u32.u64 	%r21, %rd73;
	shl.b64 	%rd42, %rd73, 2;
	add.s64 	%rd43, %rd2, %rd42;
	ld.global.u32 	%r64, [%rd43];
	setp.eq.s32 	%p14, %r64, 0;
	@%p14 bra 	$L__BB5_24;
	mul.wide.u32 	%rd44, %r85, 4;
	add.s64 	%rd45, %rd1, %rd44;
	st.global.u32 	[%rd45], %r21;
	ld.global.u32 	%r65, [numActiveThreads];
	add.s32 	%r85, %r65, 1;
	st.global.u32 	[numActiveThreads], %r85;
$L__BB5_24:
	and.b64  	%rd47, %rd42, 17179869180;
	add.s64 	%rd13, %rd2, %rd47;
	ld.global.u32 	%r66, [%rd13+4];
	setp.eq.s32 	%p15, %r66, 0;
	@%p15 bra 	$L__BB5_26;
	add.s32 	%r67, %r21, 1;
	mul.wide.u32 	%rd48, %r85, 4;
	add.s64 	%rd49, %rd1, %rd48;
	st.global.u32 	[%rd49], %r67;
	ld.global.u32 	%r68, [numActiveThreads];
	add.s32 	%r85, %r68, 1;
	st.global.u32 	[numActiveThreads], %r85;
$L__BB5_26:
	ld.global.u32 	%r69, [%rd13+8];
	setp.eq.s32 	%p16, %r69, 0;
	@%p16 bra 	$L__BB5_28;
	add.s32 	%r70, %r21, 2;
	mul.wide.u32 	%rd50, %r85, 4;
	add.s64 	%rd51, %rd1, %rd50;
	st.global.u32 	[%rd51], %r70;
	ld.global.u32 	%r71, [numActiveThreads];
	add.s32 	%r85, %r71, 1;
	st.global.u32 	[numActiveThreads], %r85;
$L__BB5_28:
	ld.global.u32 	%r72, [%rd13+12];
	setp.eq.s32 	%p17, %r72, 0;
	@%p17 bra 	$L__BB5_30;
	add.s32 	%r73, %r21, 3;
	mul.wide.u32 	%rd52, %r85, 4;
	add.s64 	%rd53, %rd1, %rd52;
	st.global.u32 	[%rd53], %r73;
	ld.global.u32 	%r74, [numActiveThreads];
	add.s32 	%r85, %r74, 1;
	st.global.u32 	[numActiveThreads], %r85;
$L__BB5_30:
	add.s64 	%rd54, %rd73, 4;
	and.b64  	%rd73, %rd54, 4294967295;
$L__BB5_31:
	setp.eq.s64 	%p18, %rd12, 0;
	@%p18 bra 	$L__BB5_41;
	setp.eq.s64 	%p19, %rd12, 1;
	@%p19 bra 	$L__BB5_38;
	cvt.u32.u64 	%r31, %rd73;
	shl.b64 	%rd55, %rd73, 2;
	add.s64 	%rd56, %rd2, %rd55;
	ld.global.u32 	%r75, [%rd56];
	setp.eq.s32 	%p20, %r75, 0;
	@%p20 bra 	$L__BB5_35;
	mul.wide.u32 	%rd57, %r85, 4;
	add.s64 	%rd58, %rd1, %rd57;
	st.global.u32 	[%rd58], %r31;
	ld.global.u32 	%r76, [numActiveThreads];
	add.s32 	%r85, %r76, 1;
	st.global.u32 	[numActiveThreads], %r85;
$L__BB5_35:
	and.b64  	%rd60, %rd55, 17179869180;
	add.s64 	%rd61, %rd2, %rd60;
	ld.global.u32 	%r77, [%rd61+4];
	setp.eq.s32 	%p21, %r77, 0;
	@%p21 bra 	$L__BB5_37;
	add.s32 	%r78, %r31, 1;
	mul.wide.u32 	%rd62, %r85, 4;
	add.s64 	%rd63, %rd1, %rd62;
	st.global.u32 	[%rd63], %r78;
	ld.global.u32 	%r79, [numActiveThreads];
	add.s32 	%r85, %r79, 1;
	st.global.u32 	[numActiveThreads], %r85;
$L__BB5_37:
	add.s64 	%rd64, %rd73, 2;
	and.b64  	%rd73, %rd64, 4294967295;
$L__BB5_38:
	and.b64  	%rd65, %rd18, 1;
	setp.eq.b64 	%p22, %rd65, 1;
	not.pred 	%p23, %p22;
	@%p23 bra 	$L__BB5_41;
	shl.b64 	%rd66, %rd73, 2;
	add.s64 	%rd67, %rd2, %rd66;
	ld.global.u32 	%r80, [%rd67];
	setp.eq.s32 	%p24, %r80, 0;
	@%p24 bra 	$L__BB5_41;
	mul.wide.u32 	%rd68, %r85, 4;
	add.s64 	%rd69, %rd1, %rd68;
	st.global.u32 	[%rd69], %rd73;
	ld.global.u32 	%r81, [numActiveThreads];
	add.s32 	%r82, %r81, 1;
	st.global.u32 	[numActiveThreads], %r82;
$L__BB5_41:
	ret;

}
	// .globl	_Z11compactSIMDmPjS_m
.visible .entry _Z11compactSIMDmPjS_m(
	.param .u64 _Z11compactSIMDmPjS_m_param_0,
	.param .u64 .ptr .align 1 _Z11compactSIMDmPjS_m_param_1,
	.param .u64 .ptr .align 1 _Z11compactSIMDmPjS_m_param_2,
	.param .u64 _Z11compactSIMDmPjS_m_param_3
)
{
	.reg .pred 	%p<3>;
	.reg .b32 	%r<5>;
	.reg .b64 	%rd<14>;

	ld.param.u64 	%rd4, [_Z11compactSIMDmPjS_m_param_0];
	ld.param.u64 	%rd2, [_Z11compactSIMDmPjS_m_param_1];
	ld.param.u64 	%rd3, [_Z11compactSIMDmPjS_m_param_2];
	ld.param.u64 	%rd5, [_Z11compactSIMDmPjS_m_param_3];
	mov.u32 	%r2, %ctaid.x;
	cvt.u64.u32 	%rd6, %r2;
	mov.u32 	%r3, %tid.x;
	cvt.u64.u32 	%rd7, %r3;
	mad.lo.s64 	%rd1, %rd5, %rd6, %rd7;
	setp.ge.u64 	%p1, %rd1, %rd4;
	@%p1 bra 	$L__BB6_3;
	cvta.to.global.u64 	%rd8, %rd2;
	shl.b64 	%rd9, %rd1, 2;
	add.s64 	%rd10, %rd8, %rd9;
	ld.global.u32 	%r4, [%rd10+4];
	ld.global.u32 	%r1, [%rd10];
	setp.eq.s32 	%p2, %r4, %r1;
	@%p2 bra 	$L__BB6_3;
	cvta.to.global.u64 	%rd11, %rd3;
	mul.wide.u32 	%rd12, %r1, 4;
	add.s64 	%rd13, %rd11, %rd12;
	st.global.u32 	[%rd13], %rd1;
$L__BB6_3:
	ret;

}
	// .globl	_Z7prescanILb1ELb0EEvPjPKjS0_iii
.visible .entry _Z7prescanILb1ELb0EEvPjPKjS0_iii(
	.param .u64 .ptr .align 1 _Z7prescanILb1ELb0EEvPjPKjS0_iii_param_0,
	.param .u64 .ptr .align 1 _Z7prescanILb1ELb0EEvPjPKjS0_iii_param_1,
	.param .u64 .ptr .align 1 _Z7prescanILb1ELb0EEvPjPKjS0_iii_param_2,
	.param .u32 _Z7prescanILb1ELb0EEvPjPKjS0_iii_param_3,
	.param .u32 _Z7prescanILb1ELb0EEvPjPKjS0_iii_param_4,
	.param .u32 _Z7prescanILb1ELb0EEvPjPKjS0_iii_param_5
)
{
	.reg .pred 	%p<8>;
	.reg .b32 	%r<89>;
	.reg .b64 	%rd<17>;

	ld.param.u64 	%rd1, [_Z7prescanILb1ELb0EEvPjPKjS0_iii_param_0];
	ld.param.u64 	%rd2, [_Z7prescanILb1ELb0EEvPjPKjS0_iii_param_1];
	ld.param.u64 	%rd3, [_Z7prescanILb1ELb0EEvPjPKjS0_iii_param_2];
	ld.param.u32 	%r17, [_Z7prescanILb1ELb0EEvPjPKjS0_iii_param_4];
	ld.param.u32 	%r84, [_Z7prescanILb1ELb0EEvPjPKjS0_iii_param_5];
	setp.ne.s32 	%p1, %r84, 0;
	@%p1 bra 	$L__BB7_2;
	mov.u32 	%r19, %ctaid.x;
	mov.u32 	%r20, %ntid.x;
	shl.b32 	%r21, %r19, 8;
	shr.s32 	%r22, %r21, 8;
	mul.lo.s32 	%r23, %r20, %r22;
	shl.b32 	%r84, %r23, 1;
$L__BB7_2:
	mov.u32 	%r3, %tid.x;
	add.s32 	%r4, %r84, %r3;
	mov.u32 	%r5, %ntid.x;
	add.s32 	%r25, %r3, %r5;
	shr.u32 	%r26, %r3, 4;
	shr.u32 	%r27, %r25, 4;
	cvta.to.global.u64 	%rd4, %rd2;
	mul.wide.s32 	%rd5, %r4, 4;
	add.s64 	%rd6, %rd4, %rd5;
	ld.global.u32 	%r28, [%rd6];
	add.s32 	%r29, %r26, %r3;
	shl.b32 	%r30, %r29, 2;
	mov.u32 	%r31, s_data;
	add.s32 	%r6, %r31, %r30;
	st.shared.u32 	[%r6], %r28;
	shl.b32 	%r7, %r5, 2;
	cvt.u64.u32 	%rd7, %r7;
	add.s64 	%rd8, %rd6, %rd7;
	ld.global.u32 	%r32, [%rd8];
	add.s32 	%r33, %r27, %r25;
	shl.b32 	%r34, %r33, 2;
	add.s32 	%r8, %r31, %r34;
	st.shared.u32 	[%r8], %r32;
	mov.b32 	%r88, 1;
	mov.u32 	%r85, %r5;
$L__BB7_3:
	bar.sync 	0;
	setp.ge.u32 	%p2, %r3, %r85;
	@%p2 bra 	$L__BB7_5;
	shl.b32 	%r35, %r88, 9;
	shr.s32 	%r36, %r35, 8;
	mad.lo.s32 	%r37, %r36, %r3, %r88;
	add.s32 	%r38, %r37, -1;
	add.s32 	%r39, %r38, %r88;
	shr.s32 	%r40, %r38, 4;
	add.s32 	%r41, %r40, %r37;
	shr.s32 	%r42, %r39, 4;
	add.s32 	%r43, %r39, %r42;
	shl.b32 	%r44, %r43, 2;
	shl.b32 	%r45, %r41, 2;
	add.s32 	%r47, %r31, %r45;
	ld.shared.u32 	%r48, [%r47+-4];
	add.s32 	%r49, %r44, %r31;
	ld.shared.u32 	%r50, [%r49];
	add.s32 	%r51, %r50, %r48;
	st.shared.u32 	[%r49], %r51;
$L__BB7_5:
	shl.b32 	%r88, %r88, 1;
	shr.u32 	%r12, %r85, 1;
	setp.gt.u32 	%p3, %r85, 1;
	mov.u32 	%r85, %r12;
	@%p3 bra 	$L__BB7_3;
	setp.ne.s32 	%p4, %r3, 0;
	@%p4 bra 	$L__BB7_8;
	shl.b32 	%r52, %r5, 1;
	add.s32 	%r53, %r52, -1;
	shr.u32 	%r54, %r53, 4;
	add.s32 	%r55, %r54, %r52;
	shl.b32 	%r56, %r55, 2;
	add.s32 	%r58, %r31, %r56;
	ld.shared.u32 	%r59, [%r58+-4];
	mov.u32 	%r60, %ctaid.x;
	setp.eq.s32 	%p5, %r17, 0;
	selp.b32 	%r61, %r60, %r17, %p5;
	cvta.to.global.u64 	%rd9, %rd3;
	mul.wide.s32 	%rd10, %r61, 4;
	add.s64 	%rd11, %rd9, %rd10;
	st.global.u32 	[%rd11], %r59;
	mov.b32 	%r62, 0;
	st.shared.u32 	[%r58+-4], %r62;
$L__BB7_8:
	mov.b32 	%r87, 1;
$L__BB7_9:
	shr.u32 	%r15, %r88, 1;
	bar.sync 	0;
	setp.ge.u32 	%p6, %r3, %r87;
	@%p6 bra 	$L__BB7_11;
	shl.b32 	%r64, %r88, 8;
	shr.s32 	%r65, %r64, 8;
	and.b32  	%r66, %r65, -2;
	mad.lo.s32 	%r67, %r66, %r3, %r15;
	add.s32 	%r68, %r67, -1;
	add.s32 	%r69, %r68, %r15;
	shr.s32 	%r70, %r68, 4;
	add.s32 	%r71, %r70, %r67;
	shr.s32 	%r72, %r69, 4;
	add.s32 	%r73, %r69, %r72;
	shl.b32 	%r74, %r73, 2;
	shl.b32 	%r75, %r71, 2;
	add.s32 	%r77, %r31, %r75;
	ld.shared.u32 	%r78, [%r77+-4];
	add.s32 	%r79, %r74, %r31;
	ld.shared.u32 	%r80, [%r79];
	st.shared.u32 	[%r77+-4], %r80;
	add.s32 	%r81, %r80, %r78;
	st.shared.u32 	[%r79], %r81;
$L__BB7_11:
	shl.b32 	%r87, %r87, 1;
	setp.le.u32 	%p7, %r87, %r5;
	mov.u32 	%r88, %r15;
	@%p7 bra 	$L__BB7_9;
	cvta.to.global.u64 	%rd13, %rd1;
	bar.sync 	0;
	ld.shared.u32 	%r82, [%r6];
	add.s64 	%rd15, %rd13, %rd5;
	st.global.u32 	[%rd15], %r82;
	ld.shared.u32 	%r83, [%r8];
	add.s64 	%rd16, %rd15, %rd7;
	st.global.u32 	[%rd16], %r83;
	ret;

}
	// .globl	_Z7prescanILb1ELb1EEvPjPKjS0_iii
.visible .entry _Z7prescanILb1ELb1EEvPjPKjS0_iii(
	.param .u64 .ptr .align 1 _Z7prescanILb1ELb1EEvPjPKjS0_iii_param_0,
	.param .u64 .ptr .align 1 _Z7prescanILb1ELb1EEvPjPKjS0_iii_param_1,
	.param .u64 .ptr .align 1 _Z7prescanILb1ELb1EEvPjPKjS0_iii_param_2,
	.param .u32 _Z7prescanILb1ELb1EEvPjPKjS0_iii_param_3,
	.param .u32 _Z7prescanILb1ELb1EEvPjPKjS0_iii_param_4,
	.param .u32 _Z7prescanILb1ELb1EEvPjPKjS0_iii_param_5
)
{
	.reg .pred 	%p<10>;
	.reg .b32 	%r<95>;
	.reg .b64 	%rd<17>;

	ld.param.u64 	%rd3, [_Z7prescanILb1ELb1EEvPjPKjS0_iii_param_0];
	ld.param.u64 	%rd4, [_Z7prescanILb1ELb1EEvPjPKjS0_iii_param_1];
	ld.param.u64 	%rd5, [_Z7prescanILb1ELb1EEvPjPKjS0_iii_param_2];
	ld.param.u32 	%r19, [_Z7prescanILb1ELb1EEvPjPKjS0_iii_param_3];
	ld.param.u32 	%r20, [_Z7prescanILb1ELb1EEvPjPKjS0_iii_param_4];
	ld.param.u32 	%r89, [_Z7prescanILb1ELb1EEvPjPKjS0_iii_param_5];
	setp.ne.s32 	%p1, %r89, 0;
	@%p1 bra 	$L__BB8_2;
	mov.u32 	%r22, %ctaid.x;
	mov.u32 	%r23, %ntid.x;
	shl.b32 	%r24, %r22, 8;
	shr.s32 	%r25, %r24, 8;
	mul.lo.s32 	%r26, %r23, %r25;
	shl.b32 	%r89, %r26, 1;
$L__BB8_2:
	mov.u32 	%r3, %tid.x;
	add.s32 	%r4, %r89, %r3;
	mov.u32 	%r5, %ntid.x;
	add.s32 	%r6, %r3, %r5;
	shr.u32 	%r28, %r3, 4;
	cvta.to.global.u64 	%rd6, %rd4;
	mul.wide.s32 	%rd7, %r4, 4;
	add.s64 	%rd1, %rd6, %rd7;
	ld.global.u32 	%r29, [%rd1];
	add.s32 	%r30, %r28, %r3;
	shl.b32 	%r31, %r30, 2;
	mov.u32 	%r32, s_data;
	add.s32 	%r7, %r32, %r31;
	st.shared.u32 	[%r7], %r29;
	setp.ge.s32 	%p2, %r6, %r19;
	mov.b32 	%r90, 0;
	@%p2 bra 	$L__BB8_4;
	shl.b32 	%r33, %r5, 2;
	cvt.u64.u32 	%rd8, %r33;
	add.s64 	%rd9, %rd1, %rd8;
	ld.global.u32 	%r90, [%rd9];
$L__BB8_4:
	shr.u32 	%r35, %r6, 4;
	add.s32 	%r36, %r35, %r6;
	shl.b32 	%r37, %r36, 2;
	add.s32 	%r10, %r32, %r37;
	st.shared.u32 	[%r10], %r90;
	mov.b32 	%r94, 1;
	mov.u32 	%r91, %r5;
$L__BB8_5:
	bar.sync 	0;
	setp.ge.u32 	%p3, %r3, %r91;
	@%p3 bra 	$L__BB8_7;
	shl.b32 	%r39, %r94, 9;
	shr.s32 	%r40, %r39, 8;
	mad.lo.s32 	%r41, %r40, %r3, %r94;
	add.s32 	%r42, %r41, -1;
	add.s32 	%r43, %r42, %r94;
	shr.s32 	%r44, %r42, 4;
	add.s32 	%r45, %r44, %r41;
	shr.s32 	%r46, %r43, 4;
	add.s32 	%r47, %r43, %r46;
	shl.b32 	%r48, %r47, 2;
	shl.b32 	%r49, %r45, 2;
	add.s32 	%r51, %r32, %r49;
	ld.shared.u32 	%r52, [%r51+-4];
	add.s32 	%r53, %r48, %r32;
	ld.shared.u32 	%r54, [%r53];
	add.s32 	%r55, %r54, %r52;
	st.shared.u32 	[%r53], %r55;
$L__BB8_7:
	shl.b32 	%r94, %r94, 1;
	shr.u32 	%r14, %r91, 1;
	setp.gt.u32 	%p4, %r91, 1;
	mov.u32 	%r91, %r14;
	@%p4 bra 	$L__BB8_5;
	setp.ne.s32 	%p5, %r3, 0;
	@%p5 bra 	$L__BB8_10;
	shl.b32 	%r56, %r5, 1;
	add.s32 	%r57, %r56, -1;
	shr.u32 	%r58, %r57, 4;
	add.s32 	%r59, %r58, %r56;
	shl.b32 	%r60, %r59, 2;
	add.s32 	%r62, %r32, %r60;
	ld.shared.u32 	%r63, [%r62+-4];
	mov.u32 	%r64, %ctaid.x;
	setp.eq.s32 	%p6, %r20, 0;
	selp.b32 	%r65, %r64, %r20, %p6;
	cvta.to.global.u64 	%rd10, %rd5;
	mul.wide.s32 	%rd11, %r65, 4;
	add.s64 	%rd12, %rd10, %rd11;
	st.global.u32 	[%rd12], %r63;
	mov.b32 	%r66, 0;
	st.shared.u32 	[%r62+-4], %r66;
$L__BB8_10:
	mov.b32 	%r93, 1;
$L__BB8_11:
	shr.u32 	%r17, %r94, 1;
	bar.sync 	0;
	setp.ge.u32 	%p7, %r3, %r93;
	@%p7 bra 	$L__BB8_13;
	shl.b32 	%r68, %r94, 8;
	shr.s32 	%r69, %r68, 8;
	and.b32  	%r70, %r69, -2;
	mad.lo.s32 	%r71, %r70, %r3, %r17;
	add.s32 	%r72, %r71, -1;
	add.s32 	%r73, %r72, %r17;
	shr.s32 	%r74, %r72, 4;
	add.s32 	%r75, %r74, %r71;
	shr.s32 	%r76, %r73, 4;
	add.s32 	%r77, %r73, %r76;
	shl.b32 	%r78, %r77, 2;
	shl.b32 	%r79, %r75, 2;
	add.s32 	%r81, %r32, %r79;
	ld.shared.u32 	%r82, [%r81+-4];
	add.s32 	%r83, %r78, %r32;
	ld.shared.u32 	%r84, [%r83];
	st.shared.u32 	[%r81+-4], %r84;
	add.s32 	%r85, %r84, %r82;
	st.shared.u32 	[%r83], %r85;
$L__BB8_13:
	shl.b32 	%r93, %r93, 1;
	setp.le.u32 	%p8, %r93, %r5;
	mov.u32 	%r94, %r17;
	@%p8 bra 	$L__BB8_11;
	setp.ge.s32 	%p9, %r6, %r19;
	bar.sync 	0;
	ld.shared.u32 	%r86, [%r7];
	cvta.to.global.u64 	%rd13, %rd3;
	add.s64 	%rd2, %rd13, %rd7;
	st.global.u32 	[%rd2], %r86;
	@%p9 bra 	$L__BB8_16;
	ld.shared.u32 	%r87, [%r10];
	shl.b32 	%r88, %r5, 2;
	cvt.u64.u32 	%rd15, %r88;
	add.s64 	%rd16, %rd2, %rd15;
	st.global.u32 	[%rd16], %r87;
$L__BB8_16:
	ret;

}
	// .globl	_Z7prescanILb0ELb0EEvPjPKjS0_iii
.visible .entry _Z7prescanILb0ELb0EEvPjPKjS0_iii(
	.param .u64 .ptr .align 1 _Z7prescanILb0ELb0EEvPjPKjS0_iii_param_0,
	.param .u64 .ptr .align 1 _Z7prescanILb0ELb0EEvPjPKjS0_iii_param_1,
	.param .u64 .ptr .align 1 _Z7prescanILb0ELb0EEvPjPKjS0_iii_param_2,
	.param .u32 _Z7prescanILb0ELb0EEvPjPKjS0_iii_param_3,
	.param .u32 _Z7prescanILb0ELb0EEvPjPKjS0_iii_param_4,
	.param .u32 _Z7prescanILb0ELb0EEvPjPKjS0_iii_param_5
)
{
	.reg .pred 	%p<7>;
	.reg .b32 	%r<85>;
	.reg .b64 	%rd<13>;

	ld.param.u64 	%rd1, [_Z7prescanILb0ELb0EEvPjPKjS0_iii_param_0];
	ld.param.u64 	%rd2, [_Z7prescanILb0ELb0EEvPjPKjS0_iii_param_1];
	ld.param.u32 	%r80, [_Z7prescanILb0ELb0EEvPjPKjS0_iii_param_5];
	setp.ne.s32 	%p1, %r80, 0;
	@%p1 bra 	$L__BB9_2;
	mov.u32 	%r18, %ctaid.x;
	mov.u32 	%r19, %ntid.x;
	shl.b32 	%r20, %r18, 8;
	shr.s32 	%r21, %r20, 8;
	mul.lo.s32 	%r22, %r19, %r21;
	shl.b32 	%r80, %r22, 1;
$L__BB9_2:
	mov.u32 	%r3, %tid.x;
	add.s32 	%r4, %r80, %r3;
	mov.u32 	%r5, %ntid.x;
	add.s32 	%r24, %r3, %r5;
	shr.u32 	%r25, %r3, 4;
	shr.u32 	%r26, %r24, 4;
	cvta.to.global.u64 	%rd3, %rd2;
	mul.wide.s32 	%rd4, %r4, 4;
	add.s64 	%rd5, %rd3, %rd4;
	ld.global.u32 	%r27, [%rd5];
	add.s32 	%r28, %r25, %r3;
	shl.b32 	%r29, %r28, 2;
	mov.u32 	%r30, s_data;
	add.s32 	%r6, %r30, %r29;
	st.shared.u32 	[%r6], %r27;
	shl.b32 	%r7, %r5, 2;
	cvt.u64.u32 	%rd6, %r7;
	add.s64 	%rd7, %rd5, %rd6;
	ld.global.u32 	%r31, [%rd7];
	add.s32 	%r32, %r26, %r24;
	shl.b32 	%r33, %r32, 2;
	add.s32 	%r8, %r30, %r33;
	st.shared.u32 	[%r8], %r31;
	mov.b32 	%r84, 1;
	mov.u32 	%r81, %r5;
$L__BB9_3:
	bar.sync 	0;
	setp.ge.u32 	%p2, %r3, %r81;
	@%p2 bra 	$L__BB9_5;
	shl.b32 	%r34, %r84, 9;
	shr.s32 	%r35, %r34, 8;
	mad.lo.s32 	%r36, %r35, %r3, %r84;
	add.s32 	%r37, %r36, -1;
	add.s32 	%r38, %r37, %r84;
	shr.s32 	%r39, %r37, 4;
	add.s32 	%r40, %r39, %r36;
	shr.s32 	%r41, %r38, 4;
	add.s32 	%r42, %r38, %r41;
	shl.b32 	%r43, %r42, 2;
	shl.b32 	%r44, %r40, 2;
	add.s32 	%r46, %r30, %r44;
	ld.shared.u32 	%r47, [%r46+-4];
	add.s32 	%r48, %r43, %r30;
	ld.shared.u32 	%r49, [%r48];
	add.s32 	%r50, %r49, %r47;
	st.shared.u32 	[%r48], %r50;
$L__BB9_5:
	shl.b32 	%r84, %r84, 1;
	shr.u32 	%r12, %r81, 1;
	setp.gt.u32 	%p3, %r81, 1;
	mov.u32 	%r81, %r12;
	@%p3 bra 	$L__BB9_3;
	setp.ne.s32 	%p4, %r3, 0;
	@%p4 bra 	$L__BB9_8;
	shl.b32 	%r51, %r5, 1;
	add.s32 	%r52, %r51, -1;
	shr.u32 	%r53, %r52, 4;
	add.s32 	%r54, %r53, %r51;
	shl.b32 	%r55, %r54, 2;
	add.s32 	%r57, %r30, %r55;
	mov.b32 	%r58, 0;
	st.shared.u32 	[%r57+-4], %r58;
$L__BB9_8:
	mov.b32 	%r83, 1;
$L__BB9_9:
	shr.u32 	%r15, %r84, 1;
	bar.sync 	0;
	setp.ge.u32 	%p5, %r3, %r83;
	@%p5 bra 	$L__BB9_11;
	shl.b32 	%r60, %r84, 8;
	shr.s32 	%r61, %r60, 8;
	and.b32  	%r62, %r61, -2;
	mad.lo.s32 	%r63, %r62, %r3, %r15;
	add.s32 	%r64, %r63, -1;
	add.s32 	%r65, %r64, %r15;
	shr.s32 	%r66, %r64, 4;
	add.s32 	%r67, %r66, %r63;
	shr.s32 	%r68, %r65, 4;
	add.s32 	%r69, %r65, %r68;
	shl.b32 	%r70, %r69, 2;
	shl.b32 	%r71, %r67, 2;
	add.s32 	%r73, %r30, %r71;
	ld.shared.u32 	%r74, [%r73+-4];
	add.s32 	%r75, %r70, %r30;
	ld.shared.u32 	%r76, [%r75];
	st.shared.u32 	[%r73+-4], %r76;
	add.s32 	%r77, %r76, %r74;
	st.shared.u32 	[%r75], %r77;
$L__BB9_11:
	shl.b32 	%r83, %r83, 1;
	setp.le.u32 	%p6, %r83, %r5;
	mov.u32 	%r84, %r15;
	@%p6 bra 	$L__BB9_9;
	cvta.to.global.u64 	%rd9, %rd1;
	bar.sync 	0;
	ld.shared.u32 	%r78, [%r6];
	add.s64 	%rd11, %rd9, %rd4;
	st.global.u32 	[%rd11], %r78;
	ld.shared.u32 	%r79, [%r8];
	add.s64 	%rd12, %rd11, %rd6;
	st.global.u32 	[%rd12], %r79;
	ret;

}
	// .globl	_Z7prescanILb0ELb1EEvPjPKjS0_iii
.visible .entry _Z7prescanILb0ELb1EEvPjPKjS0_iii(
	.param .u64 .ptr .align 1 _Z7prescanILb0ELb1EEvPjPKjS0_iii_param_0,
	.param .u64 .ptr .align 1 _Z7prescanILb0ELb1EEvPjPKjS0_iii_param_1,
	.param .u64 .ptr .align 1 _Z7prescanILb0ELb1EEvPjPKjS0_iii_param_2,
	.param .u32 _Z7prescanILb0ELb1EEvPjPKjS0_iii_param_3,
	.param .u32 _Z7prescanILb0ELb1EEvPjPKjS0_iii_param_4,
	.param .u32 _Z7prescanILb0ELb1EEvPjPKjS0_iii_param_5
)
{
	.reg .pred 	%p<9>;
	.reg .b32 	%r<91>;
	.reg .b64 	%rd<13>;

	ld.param.u64 	%rd3, [_Z7prescanILb0ELb1EEvPjPKjS0_iii_param_0];
	ld.param.u64 	%rd4, [_Z7prescanILb0ELb1EEvPjPKjS0_iii_param_1];
	ld.param.u32 	%r19, [_Z7prescanILb0ELb1EEvPjPKjS0_iii_param_3];
	ld.param.u32 	%r85, [_Z7prescanILb0ELb1EEvPjPKjS0_iii_param_5];
	setp.ne.s32 	%p1, %r85, 0;
	@%p1 bra 	$L__BB10_2;
	mov.u32 	%r21, %ctaid.x;
	mov.u32 	%r22, %ntid.x;
	shl.b32 	%r23, %r21, 8;
	shr.s32 	%r24, %r23, 8;
	mul.lo.s32 	%r25, %r22, %r24;
	shl.b32 	%r85, %r25, 1;
$L__BB10_2:
	mov.u32 	%r3, %tid.x;
	add.s32 	%r4, %r85, %r3;
	mov.u32 	%r5, %ntid.x;
	add.s32 	%r6, %r3, %r5;
	shr.u32 	%r27, %r3, 4;
	cvta.to.global.u64 	%rd5, %rd4;
	mul.wide.s32 	%rd6, %r4, 4;
	add.s64 	%rd1, %rd5, %rd6;
	ld.global.u32 	%r28, [%rd1];
	add.s32 	%r29, %r27, %r3;
	shl.b32 	%r30, %r29, 2;
	mov.u32 	%r31, s_data;
	add.s32 	%r7, %r31, %r30;
	st.shared.u32 	[%r7], %r28;
	setp.ge.s32 	%p2, %r6, %r19;
	mov.b32 	%r86, 0;
	@%p2 bra 	$L__BB10_4;
	shl.b32 	%r32, %r5, 2;
	cvt.u64.u32 	%rd7, %r32;
	add.s64 	%rd8, %rd1, %rd7;
	ld.global.u32 	%r86, [%rd8];
$L__BB10_4:
	shr.u32 	%r34, %r6, 4;
	add.s32 	%r35, %r34, %r6;
	shl.b32 	%r36, %r35, 2;
	add.s32 	%r10, %r31, %r36;
	st.shared.u32 	[%r10], %r86;
	mov.b32 	%r90, 1;
	mov.u32 	%r87, %r5;
$L__BB10_5:
	bar.sync 	0;
	setp.ge.u32 	%p3, %r3, %r87;
	@%p3 bra 	$L__BB10_7;
	shl.b32 	%r38, %r90, 9;
	shr.s32 	%r39, %r38, 8;
	mad.lo.s32 	%r40, %r39, %r3, %r90;
	add.s32 	%r41, %r40, -1;
	add.s32 	%r42, %r41, %r90;
	shr.s32 	%r43, %r41, 4;
	add.s32 	%r44, %r43, %r40;
	shr.s32 	%r45, %r42, 4;
	add.s32 	%r46, %r42, %r45;
	shl.b32 	%r47, %r46, 2;
	shl.b32 	%r48, %r44, 2;
	add.s32 	%r50, %r31, %r48;
	ld.shared.u32 	%r51, [%r50+-4];
	add.s32 	%r52, %r47, %r31;
	ld.shared.u32 	%r53, [%r52];
	add.s32 	%r54, %r53, %r51;
	st.shared.u32 	[%r52], %r54;
$L__BB10_7:
	shl.b32 	%r90, %r90, 1;
	shr.u32 	%r14, %r87, 1;
	setp.gt.u32 	%p4, %r87, 1;
	mov.u32 	%r87, %r14;
	@%p4 bra 	$L__BB10_5;
	setp.ne.s32 	%p5, %r3, 0;
	@%p5 bra 	$L__BB10_10;
	shl.b32 	%r55, %r5, 1;
	add.s32 	%r56, %r55, -1;
	shr.u32 	%r57, %r56, 4;
	add.s32 	%r58, %r57, %r55;
	shl.b32 	%r59, %r58, 2;
	add.s32 	%r61, %r31, %r59;
	mov.b32 	%r62, 0;
	st.shared.u32 	[%r61+-4], %r62;
$L__BB10_10:
	mov.b32 	%r89, 1;
$L__BB10_11:
	shr.u32 	%r17, %r90, 1;
	bar.sync 	0;
	setp.ge.u32 	%p6, %r3, %r89;
	@%p6 bra 	$L__BB10_13;
	shl.b32 	%r64, %r90, 8;
	shr.s32 	%r65, %r64, 8;
	and.b32  	%r66, %r65, -2;
	mad.lo.s32 	%r67, %r66, %r3, %r17;
	add.s32 	%r68, %r67, -1;
	add.s32 	%r69, %r68, %r17;
	shr.s32 	%r70, %r68, 4;
	add.s32 	%r71, %r70, %r67;
	shr.s32 	%r72, %r69, 4;
	add.s32 	%r73, %r69, %r72;
	shl.b32 	%r74, %r73, 2;
	shl.b32 	%r75, %r71, 2;
	add.s32 	%r77, %r31, %r75;
	ld.shared.u32 	%r78, [%r77+-4];
	add.s32 	%r79, %r74, %r31;
	ld.shared.u32 	%r80, [%r79];
	st.shared.u32 	[%r77+-4], %r80;
	add.s32 	%r81, %r80, %r78;
	st.shared.u32 	[%r79], %r81;
$L__BB10_13:
	shl.b32 	%r89, %r89, 1;
	setp.le.u32 	%p7, %r89, %r5;
	mov.u32 	%r90, %r17;
	@%p7 bra 	$L__BB10_11;
	setp.ge.s32 	%p8, %r6, %r19;
	bar.sync 	0;
	ld.shared.u32 	%r82, [%r7];
	cvta.to.global.u64 	%rd9, %rd3;
	add.s64 	%rd2, %rd9, %rd6;
	st.global.u32 	[%rd2], %r82;
	@%p8 bra 	$L__BB10_16;
	ld.shared.u32 	%r83, [%r10];
	shl.b32 	%r84, %r5, 2;
	cvt.u64.u32 	%rd11, %r84;
	add.s64 	%rd12, %rd2, %rd11;
	st.global.u32 	[%rd12], %r83;
$L__BB10_16:
	ret;

}
	// .globl	_Z10uniformAddPjS_iii
.visible .entry _Z10uniformAddPjS_iii(
	.param .u64 .ptr .align 1 _Z10uniformAddPjS_iii_param_0,
	.param .u64 .ptr .align 1 _Z10uniformAddPjS_iii_param_1,
	.param .u32 _Z10uniformAddPjS_iii_param_2,
	.param .u32 _Z10uniformAddPjS_iii_param_3,
	.param .u32 _Z10uniformAddPjS_iii_param_4
)
{
	.reg .pred 	%p<3>;
	.reg .b32 	%r<24>;
	.reg .b64 	%rd<11>;
	// demoted variable
	.shared .align 4 .u32 _ZZ10uniformAddPjS_iiiE3uni;
	ld.param.u64 	%rd1, [_Z10uniformAddPjS_iii_param_0];
	ld.param.u64 	%rd2, [_Z10uniformAddPjS_iii_param_1];
	ld.param.u32 	%r2, [_Z10uniformAddPjS_iii_param_2];
	ld.param.u32 	%r3, [_Z10uniformAddPjS_iii_param_3];
	ld.param.u32 	%r4, [_Z10uniformAddPjS_iii_param_4];
	mov.u32 	%r1, %tid.x;
	setp.ne.s32 	%p1, %r1, 0;
	@%p1 bra 	$L__BB11_2;
	cvta.to.global.u64 	%rd3, %rd2;
	mov.u32 	%r5, %ctaid.x;
	add.s32 	%r6, %r3, %r5;
	mul.wide.u32 	%rd4, %r6, 4;
	add.s64 	%rd5, %rd3, %rd4;
	ld.global.u32 	%r7, [%rd5];
	st.shared.u32 	[_ZZ10uniformAddPjS_iiiE3uni], %r7;
$L__BB11_2:
	cvta.to.global.u64 	%rd6, %rd1;
	mov.u32 	%r8, %ctaid.x;
	mov.u32 	%r9, %ntid.x;
	shl.b32 	%r10, %r8, 8;
	shr.s32 	%r11, %r10, 8;
	mul.lo.s32 	%r12, %r9, %r11;
	shl.b32 	%r13, %r12, 1;
	add.s32 	%r14, %r13, %r1;
	add.s32 	%r15, %r14, %r4;
	bar.sync 	0;
	ld.shared.u32 	%r16, [_ZZ10uniformAddPjS_iiiE3uni];
	mul.wide.u32 	%rd7, %r15, 4;
	add.s64 	%rd8, %rd6, %rd7;
	ld.global.u32 	%r17, [%rd8];
	add.s32 	%r18, %r17, %r16;
	st.global.u32 	[%rd8], %r18;
	add.s32 	%r19, %r1, %r9;
	setp.lt.u32 	%p2, %r19, %r2;
	selp.b32 	%r20, %r16, 0, %p2;
	add.s32 	%r21, %r15, %r9;
	mul.wide.u32 	%rd9, %r21, 4;
	add.s64 	%rd10, %rd6, %rd9;
	ld.global.u32 	%r22, [%rd10];
	add.s32 	%r23, %r22, %r20;
	st.global.u32 	[%rd10], %r23;
	ret;

}


// ===== COMPILED SASS (sm_100) =====

	.target	sm_100

	.elftype	@"ET_EXEC"


//--------------------- .note.nv.tkinfo           --------------------------
	.section	.note.nv.tkinfo,"",@"SHT_NOTE"
	.sectionflags	@"SHF_NOTE_NV_TKINFO"
	.tkinfo
        /*0018*/ 	.word	0x00000002
        /*0030*/ 	.string	""
        /*0030*/ 	.string	"ptxas"
        /*0030*/ 	.string	"Cuda compilation tools, release 13.0, V13.0.88"
        /*0030*/ 	.string	"Build cuda_13.0.r13.0/compiler.36424714_0"
        /*0030*/ 	.string	"-arch sm_100 -m 64 "



//--------------------- .note.nv.cuinfo           --------------------------
	.section	.note.nv.cuinfo,"",@"SHT_NOTE"
	.sectionflags	@"SHF_NOTE_NV_CUINFO"
        /*0018*/ 	.short	0x0002
        /*001a*/ 	.short	0x0064
        /*001c*/ 	.short	0x0082
	.zero		2


//--------------------- .nv.info                  --------------------------
	.section	.nv.info,"",@"SHT_CUDA_INFO"
	.align	4


	//----- nvinfo : EIATTR_REGCOUNT
	.align		4
        /*0000*/ 	.byte	0x04, 0x2f
        /*0002*/ 	.short	(.L_5 - .L_4)
	.align		4
.L_4:
        /*0004*/ 	.word	index@(_Z10BFSKernel1mPjS_S_S_S_S_)
        /*0008*/ 	.word	0x00000018


	//----- nvinfo : EIATTR_FRAME_SIZE
	.align		4
.L_5:
        /*000c*/ 	.byte	0x04, 0x11
        /*000e*/ 	.short	(.L_7 - .L_6)
	.align		4
.L_6:
        /*0010*/ 	.word	index@(_Z10BFSKernel1mPjS_S_S_S_S_)
        /*0014*/ 	.word	0x00000000


	//----- nvinfo : EIATTR_REGCOUNT
	.align		4
.L_7:
        /*0018*/ 	.byte	0x04, 0x2f
        /*001a*/ 	.short	(.L_9 - .L_8)
	.align		4
.L_8:
        /*001c*/ 	.word	index@(_Z10BFSKernel2mPjS_S_)
        /*0020*/ 	.word	0x0000000e


	//----- nvinfo : EIATTR_FRAME_SIZE
	.align		4
.L_9:
        /*0024*/ 	.byte	0x04, 0x11
        /*0026*/ 	.short	(.L_11 - .L_10)
	.align		4
.L_10:
        /*0028*/ 	.word	index@(_Z10BFSKernel2mPjS_S_)
        /*002c*/ 	.word	0x00000000


	//----- nvinfo : EIATTR_REGCOUNT
	.align		4
.L_11:
        /*0030*/ 	.byte	0x04, 0x2f
        /*0032*/ 	.short	(.L_13 - .L_12)
	.align		4
.L_12:
        /*0034*/ 	.word	index@(_Z10TRIMKernelmjPjS_)
        /*0038*/ 	.word	0x00000020


	//----- nvinfo : EIATTR_FRAME_SIZE
	.align		4
.L_13:
        /*003c*/ 	.byte	0x04, 0x11
        /*003e*/ 	.short	(.L_15 - .L_14)
	.align		4
.L_14:
        /*0040*/ 	.word	index@(_Z10TRIMKernelmjPjS_)
        /*0044*/ 	.word	0x00000000


	//----- nvinfo : EIATTR_REGCOUNT
	.align		4
.L_15:
        /*0048*/ 	.byte	0x04, 0x2f
        /*004a*/ 	.short	(.L_17 - .L_16)
	.align		4
.L_16:
        /*004c*/ 	.word	index@(_Z17PIVOTS_SEL_Kernelmj)
        /*0050*/ 	.word	0x0000000a


	//----- nvinfo : EIATTR_FRAME_SIZE
	.align		4
.L_17:
        /*0054*/ 	.byte	0x04, 0x11
        /*0056*/ 	.short	(.L_19 - .L_18)
	.align		4
.L_18:
        /*0058*/ 	.word	index@(_Z17PIVOTS_SEL_Kernelmj)
        /*005c*/ 	.word	0x00000000


	//----- nvinfo : EIATTR_REGCOUNT
	.align		4
.L_19:
        /*0060*/ 	.byte	0x04, 0x2f
        /*0062*/ 	.short	(.L_21 - .L_20)
	.align		4
.L_20:
        /*0064*/ 	.word	index@(_Z12UpdateKerneljjPjS_S_)
        /*0068*/ 	.word	0x00000010


	//----- nvinfo : EIATTR_FRAME_SIZE
	.align		4
.L_21:
        /*006c*/ 	.byte	0x04, 0x11
        /*006e*/ 	.short	(.L_23 - .L_22)
	.align		4
.L_22:
        /*0070*/ 	.word	index@(_Z12UpdateKerneljjPjS_S_)
        /*0074*/ 	.word	0x00000000


	//----- nvinfo : EIATTR_REGCOUNT
	.align		4
.L_23:
        /*0078*/ 	.byte	0x04, 0x2f
        /*007a*/ 	.short	(.L_25 - .L_24)
	.align		4
.L_24:
        /*007c*/ 	.word	index@(_Z17getActiveMaskTempmPjS_)
        /*0080*/ 	.word	0x00000014


	//----- nvinfo : EIATTR_FRAME_SIZE
	.align		4
.L_25:
        /*0084*/ 	.byte	0x04, 0x11
        /*0086*/ 	.short	(.L_27 - .L_26)
	.align		4
.L_26:
        /*0088*/ 	.word	index@(_Z17getActiveMaskTempmPjS_)
        /*008c*/ 	.word	0x00000000


	//----- nvinfo : EIATTR_REGCOUNT
	.align		4
.L_27:
        /*0090*/ 	.byte	0x04, 0x2f
        /*0092*/ 	.short	(.L_29 - .L_28)
	.align		4
.L_28:
        /*0094*/ 	.word	index@(_Z11compactSIMDmPjS_m)
        /*0098*/ 	.word	0x0000000a


	//----- nvinfo : EIATTR_FRAME_SIZE
	.align		4
.L_29:
        /*009c*/ 	.byte	0x04, 0x11
        /*009e*/ 	.short	(.L_31 - .L_30)
	.align		4
.L_30:
        /*00a0*/ 	.word	index@(_Z11compactSIMDmPjS_m)
        /*00a4*/ 	.word	0x00000000


	//----- nvinfo : EIATTR_REGCOUNT
	.align		4
.L_31:
        /*00a8*/ 	.byte	0x04, 0x2f
        /*00aa*/ 	.short	(.L_33 - .L_32)
	.align		4
.L_32:
        /*00ac*/ 	.word	index@(_Z7prescanILb1ELb0EEvPjPKjS0_iii)
        /*00b0*/ 	.word	0x0000000e


	//----- nvinfo : EIATTR_FRAME_SIZE
	.align		4
.L_33:
        /*00b4*/ 	.byte	0x04, 0x11
        /*00b6*/ 	.short	(.L_35 - .L_34)
	.align		4
.L_34:
        /*00b8*/ 	.word	index@(_Z7prescanILb1ELb0EEvPjPKjS0_iii)
        /*00bc*/ 	.word	0x00000000


	//----- nvinfo : EIATTR_REGCOUNT
	.align		4
.L_35:
        /*00c0*/ 	.byte	0x04, 0x2f
        /*00c2*/ 	.short	(.L_37 - .L_36)
	.align		4
.L_36:
        /*00c4*/ 	.word	index@(_Z7prescanILb1ELb1EEvPjPKjS0_iii)
        /*00c8*/ 	.word	0x00000011


	//----- nvinfo : EIATTR_FRAME_SIZE
	.align		4
.L_37:
        /*00cc*/ 	.byte	0x04, 0x11
        /*00ce*/ 	.short	(.L_39 - .L_38)
	.align		4
.L_38:
        /*00d0*/ 	.word	index@(_Z7prescanILb1ELb1EEvPjPKjS0_iii)
        /*00d4*/ 	.word	0x00000000


	//----- nvinfo : EIATTR_REGCOUNT
	.align		4
.L_39:
        /*00d8*/ 	.byte	0x04, 0x2f
        /*00da*/ 	.short	(.L_41 - .L_40)
	.align		4
.L_40:
        /*00dc*/ 	.word	index@(_Z7prescanILb0ELb0EEvPjPKjS0_iii)
        /*00e0*/ 	.word	0x0000000f


	//----- nvinfo : EIATTR_FRAME_SIZE
	.align		4
.L_41:
        /*00e4*/ 	.byte	0x04, 0x11
        /*00e6*/ 	.short	(.L_43 - .L_42)
	.align		4
.L_42:
        /*00e8*/ 	.word	index@(_Z7prescanILb0ELb0EEvPjPKjS0_iii)
        /*00ec*/ 	.word	0x00000000


	//----- nvinfo : EIATTR_REGCOUNT
	.align		4
.L_43:
        /*00f0*/ 	.byte	0x04, 0x2f
        /*00f2*/ 	.short	(.L_45 - .L_44)
	.align		4
.L_44:
        /*00f4*/ 	.word	index@(_Z7prescanILb0ELb1EEvPjPKjS0_iii)
        /*00f8*/ 	.word	0x00000011


	//----- nvinfo : EIATTR_FRAME_SIZE
	.align		4
.L_45:
        /*00fc*/ 	.byte	0x04, 0x11
        /*00fe*/ 	.short	(.L_47 - .L_46)
	.align		4
.L_46:
        /*0100*/ 	.word	index@(_Z7prescanILb0ELb1EEvPjPKjS0_iii)
        /*0104*/ 	.word	0x00000000


	//----- nvinfo : EIATTR_REGCOUNT
	.align		4
.L_47:
        /*0108*/ 	.byte	0x04, 0x2f
        /*010a*/ 	.short	(.L_49 - .L_48)
	.align		4
.L_48:
        /*010c*/ 	.word	index@(_Z10uniformAddPjS_iii)
        /*0110*/ 	.word	0x00000010


	//----- nvinfo : EIATTR_FRAME_SIZE
	.align		4
.L_49:
        /*0114*/ 	.byte	0x04, 0x11
        /*0116*/ 	.short	(.L_51 - .L_50)
	.align		4
.L_50:
        /*0118*/ 	.word	index@(_Z10uniformAddPjS_iii)
        /*011c*/ 	.word	0x00000000


	//----- nvinfo : EIATTR_MIN_STACK_SIZE
	.align		4
.L_51:
        /*0120*/ 	.byte	0x04, 0x12
        /*0122*/ 	.short	(.L_53 - .L_52)
	.align		4
.L_52:
        /*0124*/ 	.word	index@(_Z10uniformAddPjS_iii)
        /*0128*/ 	.word	0x00000000


	//----- nvinfo : EIATTR_MIN_STACK_SIZE
	.align		4
.L_53:
        /*012c*/ 	.byte	0x04, 0x12
        /*012e*/ 	.short	(.L_55 - .L_54)
	.align		4
.L_54:
        /*0130*/ 	.word	index@(_Z7prescanILb0ELb1EEvPjPKjS0_iii)
        /*0134*/ 	.word	0x00000000


	//----- nvinfo : EIATTR_MIN_STACK_SIZE
	.align		4
.L_55:
        /*0138*/ 	.byte	0x04, 0x12
        /*013a*/ 	.short	(.L_57 - .L_56)
	.align		4
.L_56:
        /*013c*/ 	.word	index@(_Z7prescanILb0ELb0EEvPjPKjS0_iii)
        /*0140*/ 	.word	0x00000000


	//----- nvinfo : EIATTR_MIN_STACK_SIZE
	.align		4
.L_57:
        /*0144*/ 	.byte	0x04, 0x12
        /*0146*/ 	.short	(.L_59 - .L_58)
	.align		4
.L_58:
        /*0148*/ 	.word	index@(_Z7prescanILb1ELb1EEvPjPKjS0_iii)
        /*014c*/ 	.word	0x00000000


	//----- nvinfo : EIATTR_MIN_STACK_SIZE
	.align		4
.L_59:
        /*0150*/ 	.byte	0x04, 0x12
        /*0152*/ 	.short	(.L_61 - .L_60)
	.align		4
.L_60:
        /*0154*/ 	.word	index@(_Z7prescanILb1ELb0EEvPjPKjS0_iii)
        /*0158*/ 	.word	0x00000000


	//----- nvinfo : EIATTR_MIN_STACK_SIZE
	.align		4
.L_61:
        /*015c*/ 	.byte	0x04, 0x12
        /*015e*/ 	.short	(.L_63 - .L_62)
	.align		4
.L_62:
        /*0160*/ 	.word	index@(_Z11compactSIMDmPjS_m)
        /*0164*/ 	.word	0x00000000


	//----- nvinfo : EIATTR_MIN_STACK_SIZE
	.align		4
.L_63:
        /*0168*/ 	.byte	0x04, 0x12
        /*016a*/ 	.short	(.L_65 - .L_64)
	.align		4
.L_64:
        /*016c*/ 	.word	index@(_Z17getActiveMaskTempmPjS_)
        /*0170*/ 	.word	0x00000000


	//----- nvinfo : EIATTR_MIN_STACK_SIZE
	.align		4
.L_65:
        /*0174*/ 	.byte	0x04, 0x12
        /*0176*/ 	.short	(.L_67 - .L_66)
	.align		4
.L_66:
        /*0178*/ 	.word	index@(_Z12UpdateKerneljjPjS_S_)
        /*017c*/ 	.word	0x00000000


	//----- nvinfo : EIATTR_MIN_STACK_SIZE
	.align		4
.L_67:
        /*0180*/ 	.byte	0x04, 0x12
        /*0182*/ 	.short	(.L_69 - .L_68)
	.align		4
.L_68:
        /*0184*/ 	.word	index@(_Z17PIVOTS_SEL_Kernelmj)
        /*0188*/ 	.word	0x00000000


	//----- nvinfo : EIATTR_MIN_STACK_SIZE
	.align		4
.L_69:
        /*018c*/ 	.byte	0x04, 0x12
        /*018e*/ 	.short	(.L_71 - .L_70)
	.align		4
.L_70:
        /*0190*/ 	.word	index@(_Z10TRIMKernelmjPjS_)
        /*0194*/ 	.word	0x00000000


	//----- nvinfo : EIATTR_MIN_STACK_SIZE
	.align		4
.L_71:
        /*0198*/ 	.byte	0x04, 0x12
        /*019a*/ 	.short	(.L_73 - .L_72)
	.align		4
.L_72:
        /*019c*/ 	.word	index@(_Z10BFSKernel2mPjS_S_)
        /*01a0*/ 	.word	0x00000000


	//----- nvinfo : EIATTR_MIN_STACK_SIZE
	.align		4
.L_73:
        /*01a4*/ 	.byte	0x04, 0x12
        /*01a6*/ 	.short	(.L_75 - .L_74)
	.align		4
.L_74:
        /*01a8*/ 	.word	index@(_Z10BFSKernel1mPjS_S_S_S_S_)
        /*01ac*/ 	.word	0x00000000
.L_75:


//--------------------- .nv.compat                --------------------------
	.section	.nv.compat,"",@"SHT_CUDA_COMPAT_INFO"
	.align	4
        /*0000*/ 	.byte	0x02, 0x09, 0x00, 0x00, 0x02, 0x02, 0x01, 0x00, 0x02, 0x05, 0x05, 0x00, 0x03, 0x07, 0x01, 0x01
        /*0010*/ 	.byte	0x02, 0x03, 0x00, 0x00, 0x02, 0x06, 0x01, 0x00, 0x04, 0x0b, 0x08, 0x00, 0x09, 0x00, 0x00, 0x00
        /*0020*/ 	.byte	0x00, 0x00, 0x00, 0x00


//--------------------- .nv.info._Z10uniformAddPjS_iii --------------------------
	.section	.nv.info._Z10uniformAddPjS_iii,"",@"SHT_CUDA_INFO"
	.sectionflags	@""
	.align	4


	//----- nvinfo : EIATTR_CUDA_API_VERSION
	.align		4
        /*0000*/ 	.byte	0x04, 0x37
        /*0002*/ 	.short	(.L_77 - .L_76)
.L_76:
        /*0004*/ 	.word	0x00000082


	//----- nvinfo : EIATTR_KPARAM_INFO
	.align		4
.L_77:
        /*0008*/ 	.byte	0x04, 0x17
        /*000a*/ 	.short	(.L_79 - .L_78)
.L_78:
        /*000c*/ 	.word	0x00000000
        /*0010*/ 	.short	0x0004
        /*0012*/ 	.short	0x0018
        /*0014*/ 	.byte	0x00, 0xf0, 0x11, 0x00


	//----- nvinfo : EIATTR_KPARAM_INFO
	.align		4
.L_79:
        /*0018*/ 	.byte	0x04, 0x17
        /*001a*/ 	.short	(.L_81 - .L_80)
.L_80:
        /*001c*/ 	.word	0x00000000
        /*0020*/ 	.short	0x0003
        /*0022*/ 	.short	0x0014
        /*0024*/ 	.byte	0x00, 0xf0, 0x11, 0x00


	//----- nvinfo : EIATTR_KPARAM_INFO
	.align		4
.L_81:
        /*0028*/ 	.byte	0x04, 0x17
        /*002a*/ 	.short	(.L_83 - .L_82)
.L_82:
        /*002c*/ 	.word	0x00000000
        /*0030*/ 	.short	0x0002
        /*0032*/ 	.short	0x0010
        /*0034*/ 	.byte	0x00, 0xf0, 0x11, 0x00


	//----- nvinfo : EIATTR_KPARAM_INFO
	.align		4
.L_83:
        /*0038*/ 	.byte	0x04, 0x17
        /*003a*/ 	.short	(.L_85 - .L_84)
.L_84:
        /*003c*/ 	.word	0x00000000
        /*0040*/ 	.short	0x0001
        /*0042*/ 	.short	0x0008
        /*0044*/ 	.byte	0x00, 0xf5, 0x21, 0x00


	//----- nvinfo : EIATTR_KPARAM_INFO
	.align		4
.L_85:
        /*0048*/ 	.byte	0x04, 0x17
        /*004a*/ 	.short	(.L_87 - .L_86)
.L_86:
        /*004c*/ 	.word	0x00000000
        /*0050*/ 	.short	0x0000
        /*0052*/ 	.short	0x0000
        /*0054*/ 	.byte	0x00, 0xf5, 0x21, 0x00


	//----- nvinfo : EIATTR_SPARSE_MMA_MASK
	.align		4
.L_87:
        /*0058*/ 	.byte	0x03, 0x50
        /*005a*/ 	.short	0x0000


	//----- nvinfo : EIATTR_MAXREG_COUNT
	.align		4
        /*005c*/ 	.byte	0x03, 0x1b
        /*005e*/ 	.short	0x00ff


	//----- nvinfo : EIATTR_NUM_BARRIERS
	.align		4
        /*0060*/ 	.byte	0x02, 0x4c
        /*0062*/ 	.byte	0x01
	.zero		1


	//----- nvinfo : EIATTR_MERCURY_ISA_VERSION
	.align		4
        /*0064*/ 	.byte	0x03, 0x5f
        /*0066*/ 	.short	0x0101


	//----- nvinfo : EIATTR_VRC_CTA_INIT_COUNT
	.align		4
        /*0068*/ 	.byte	0x02, 0x4a
	.zero		1
	.zero		1


	//----- nvinfo : EIATTR_EXIT_INSTR_OFFSETS
	.align		4
        /*006c*/ 	.byte	0x04, 0x1c
        /*006e*/ 	.short	(.L_89 - .L_88)


	//   ....[0]....
.L_88:
        /*0070*/ 	.word	0x00000250


	//----- nvinfo : EIATTR_CBANK_PARAM_SIZE
	.align		4
.L_89:
        /*0074*/ 	.byte	0x03, 0x19
        /*0076*/ 	.short	0x001c


	//----- nvinfo : EIATTR_PARAM_CBANK
	.align		4
        /*0078*/ 	.byte	0x04, 0x0a
        /*007a*/ 	.short	(.L_91 - .L_90)
	.align		4
.L_90:
        /*007c*/ 	.word	index@(.nv.constant0._Z10uniformAddPjS_iii)
        /*0080*/ 	.short	0x0380
        /*0082*/ 	.short	0x001c


	//----- nvinfo : EIATTR_SW_WAR
	.align		4
.L_91:
        /*0084*/ 	.byte	0x04, 0x36
        /*0086*/ 	.short	(.L_93 - .L_92)
.L_92:
        /*0088*/ 	.word	0x00000008
.L_93:


//--------------------- .nv.info._Z7prescanILb0ELb1EEvPjPKjS0_iii --------------------------
	.section	.nv.info._Z7prescanILb0ELb1EEvPjPKjS0_iii,"",@"SHT_CUDA_INFO"
	.sectionflags	@""
	.align	4


	//----- nvinfo : EIATTR_CUDA_API_VERSION
	.align		4
        /*0000*/ 	.byte	0x04, 0x37
        /*0002*/ 	.short	(.L_95 - .L_94)
.L_94:
        /*0004*/ 	.word	0x00000082


	//----- nvinfo : EIATTR_KPARAM_INFO
	.align		4
.L_95:
        /*0008*/ 	.byte	0x04, 0x17
        /*000a*/ 	.short	(.L_97 - .L_96)
.L_96:
        /*000c*/ 	.word	0x00000000
        /*0010*/ 	.short	0x0005
        /*0012*/ 	.short	0x0020
        /*0014*/ 	.byte	0x00, 0xf0, 0x11, 0x00


	//----- nvinfo : EIATTR_KPARAM_INFO
	.align		4
.L_97:
        /*0018*/ 	.byte	0x04, 0x17
        /*001a*/ 	.short	(.L_99 - .L_98)
.L_98:
        /*001c*/ 	.word	0x00000000
        /*0020*/ 	.short	0x0004
        /*0022*/ 	.short	0x001c
        /*0024*/ 	.byte	0x00, 0xf0, 0x11, 0x00


	//----- nvinfo : EIATTR_KPARAM_INFO
	.align		4
.L_99:
        /*0028*/ 	.byte	0x04, 0x17
        /*002a*/ 	.short	(.L_101 - .L_100)
.L_100:
        /*002c*/ 	.word	0x00000000
        /*0030*/ 	.short	0x0003
        /*0032*/ 	.short	0x0018
        /*0034*/ 	.byte	0x00, 0xf0, 0x11, 0x00


	//----- nvinfo : EIATTR_KPARAM_INFO
	.align		4
.L_101:
        /*0038*/ 	.byte	0x04, 0x17
        /*003a*/ 	.short	(.L_103 - .L_102)
.L_102:
        /*003c*/ 	.word	0x00000000
        /*0040*/ 	.short	0x0002
        /*0042*/ 	.short	0x0010
        /*0044*/ 	.byte	0x00, 0xf5, 0x21, 0x00


	//----- nvinfo : EIATTR_KPARAM_INFO
	.align		4
.L_103:
        /*0048*/ 	.byte	0x04, 0x17
        /*004a*/ 	.short	(.L_105 - .L_104)
.L_104:
        /*004c*/ 	.word	0x00000000
        /*0050*/ 	.short	0x0001
        /*0052*/ 	.short	0x0008
        /*0054*/ 	.byte	0x00, 0xf5, 0x21, 0x00


	//----- nvinfo : EIATTR_KPARAM_INFO
	.align		4
.L_105:
        /*0058*/ 	.byte	0x04, 0x17
        /*005a*/ 	.short	(.L_107 - .L_106)
.L_106:
        /*005c*/ 	.word	0x00000000
        /*0060*/ 	.short	0x0000
        /*0062*/ 	.short	0x0000
        /*0064*/ 	.byte	0x00, 0xf5, 0x21, 0x00


	//----- nvinfo : EIATTR_SPARSE_MMA_MASK
	.align		4
.L_107:
        /*0068*/ 	.byte	0x03, 0x50
        /*006a*/ 	.short	0x0000


	//----- nvinfo : EIATTR_MAXREG_COUNT
	.align		4
        /*006c*/ 	.byte	0x03, 0x1b
        /*006e*/ 	.short	0x00ff


	//----- nvinfo : EIATTR_NUM_BARRIERS
	.align		4
        /*0070*/ 	.byte	0x02, 0x4c
        /*0072*/ 	.byte	0x01
	.zero		1


	//----- nvinfo : EIATTR_MERCURY_ISA_VERSION
	.align		4
        /*0074*/ 	.byte	0x03, 0x5f
        /*0076*/ 	.short	0x0101


	//----- nvinfo : EIATTR_VRC_CTA_INIT_COUNT
	.align		4
        /*0078*/ 	.byte	0x02, 0x4a
	.zero		1
	.zero		1


	//----- nvinfo : EIATTR_EXIT_INSTR_OFFSETS
	.align		4
        /*007c*/ 	.byte	0x04, 0x1c
        /*007e*/ 	.short	(.L_109 - .L_108)


	//   ....[0]....
.L_108:
        /*0080*/ 	.word	0x00000630


	//   ....[1]....
        /*0084*/ 	.word	0x00000680


	//----- nvinfo : EIATTR_CRS_STACK_SIZE
	.align		4
.L_109:
        /*0088*/ 	.byte	0x04, 0x1e
        /*008a*/ 	.short	(.L_111 - .L_110)
.L_110:
        /*008c*/ 	.word	0x00000000


	//----- nvinfo : EIATTR_CBANK_PARAM_SIZE
	.align		4
.L_111:
        /*0090*/ 	.byte	0x03, 0x19
        /*0092*/ 	.short	0x0024


	//----- nvinfo : EIATTR_PARAM_CBANK
	.align		4
        /*0094*/ 	.byte	0x04, 0x0a
        /*0096*/ 	.short	(.L_113 - .L_112)
	.align		4
.L_112:
        /*0098*/ 	.word	index@(.nv.constant0._Z7prescanILb0ELb1EEvPjPKjS0_iii)
        /*009c*/ 	.short	0x0380
        /*009e*/ 	.short	0x0024


	//----- nvinfo : EIATTR_SW_WAR
	.align		4
.L_113:
        /*00a0*/ 	.byte	0x04, 0x36
        /*00a2*/ 	.short	(.L_115 - .L_114)
.L_114:
        /*00a4*/ 	.word	0x00000008
.L_115:


//--------------------- .nv.info._Z7prescanILb0ELb0EEvPjPKjS0_iii --------------------------
	.section	.nv.info._Z7prescanILb0ELb0EEvPjPKjS0_iii,"",@"SHT_CUDA_INFO"
	.sectionflags	@""
	.align	4


	//----- nvinfo : EIATTR_CUDA_API_VERSION
	.align		4
        /*0000*/ 	.byte	0x04, 0x37
        /*0002*/ 	.short	(.L_117 - .L_116)
.L_116:
        /*0004*/ 	.word	0x00000082


	//----- nvinfo : EIATTR_KPARAM_INFO
	.align		4
.L_117:
        /*0008*/ 	.byte	0x04, 0x17
        /*000a*/ 	.short	(.L_119 - .L_118)
.L_118:
        /*000c*/ 	.word	0x00000000
        /*0010*/ 	.short	0x0005
        /*0012*/ 	.short	0x0020
        /*0014*/ 	.byte	0x00, 0xf0, 0x11, 0x00


	//----- nvinfo : EIATTR_KPARAM_INFO
	.align		4
.L_119:
        /*0018*/ 	.byte	0x04, 0x17
        /*001a*/ 	.short	(.L_121 - .L_120)
.L_120:
        /*001c*/ 	.word	0x00000000
        /*0020*/ 	.short	0x0004
        /*0022*/ 	.short	0x001c
        /*0024*/ 	.byte	0x00, 0xf0, 0x11, 0x00


	//----- nvinfo : EIATTR_KPARAM_INFO
	.align		4
.L_121:
        /*0028*/ 	.byte	0x04, 0x17
        /*002a*/ 	.short	(.L_123 - .L_122)
.L_122:
        /*002c*/ 	.word	0x00000000
        /*0030*/ 	.short	0x0003
        /*0032*/ 	.short	0x0018
        /*0034*/ 	.byte	0x00, 0xf0, 0x11, 0x00


	//----- nvinfo : EIATTR_KPARAM_INFO
	.align		4
.L_123:
        /*0038*/ 	.byte	0x04, 0x17
        /*003a*/ 	.short	(.L_125 - .L_124)
.L_124:
        /*003c*/ 	.word	0x00000000
        /*0040*/ 	.short	0x0002
        /*0042*/ 	.short	0x0010
        /*0044*/ 	.byte	0x00, 0xf5, 0x21, 0x00


	//----- nvinfo : EIATTR_KPARAM_INFO
	.align		4
.L_125:
        /*0048*/ 	.byte	0x04, 0x17
        /*004a*/ 	.short	(.L_127 - .L_126)
.L_126:
        /*004c*/ 	.word	0x00000000
        /*0050*/ 	.short	0x0001
        /*0052*/ 	.short	0x0008
        /*0054*/ 	.byte	0x00, 0xf5, 0x21, 0x00


	//----- nvinfo : EIATTR_KPARAM_INFO
	.align		4
.L_127:
        /*0058*/ 	.byte	0x04, 0x17
        /*005a*/ 	.short	(.L_129 - .L_128)
.L_128:
        /*005c*/ 	.word	0x00000000
        /*0060*/ 	.short	0x0000
        /*0062*/ 	.short	0x0000
        /*0064*/ 	.byte	0x00, 0xf5, 0x21, 0x00


	//----- nvinfo : EIATTR_SPARSE_MMA_MASK
	.align		4
.L_129:
        /*0068*/ 	.byte	0x03, 0x50
        /*006a*/ 	.short	0x0000


	//----- nvinfo : EIATTR_MAXREG_COUNT
	.align		4
        /*006c*/ 	.byte	0x03, 0x1b
        /*006e*/ 	.short	0x00ff


	//----- nvinfo : EIATTR_NUM_BARRIERS
	.align		4
        /*0070*/ 	.byte	0x02, 0x4c
        /*0072*/ 	.byte	0x01
	.zero		1


	//----- nvinfo : EIATTR_MERCURY_ISA_VERSION
	.align		4
        /*0074*/ 	.byte	0x03, 0x5f
        /*0076*/ 	.short	0x0101


	//----- nvinfo : EIATTR_VRC_CTA_INIT_COUNT
	.align		4
        /*0078*/ 	.byte	0x02, 0x4a
	.zero		1
	.zero		1


	//----- nvinfo : EIATTR_EXIT_INSTR_OFFSETS
	.align		4
        /*007c*/ 	.byte	0x04, 0x1c
        /*007e*/ 	.short	(.L_131 - .L_130)


	//   ....[0]....
.L_130:
        /*0080*/ 	.word	0x00000620


	//----- nvinfo : EIATTR_CRS_STACK_SIZE
	.align		4
.L_131:
        /*0084*/ 	.byte	0x04, 0x1e
        /*0086*/ 	.short	(.L_133 - .L_132)
.L_132:
        /*0088*/ 	.word	0x00000000


	//----- nvinfo : EIATTR_CBANK_PARAM_SIZE
	.align		4
.L_133:
        /*008c*/ 	.byte	0x03, 0x19
        /*008e*/ 	.short	0x0024


	//----- nvinfo : EIATTR_PARAM_CBANK
	.align		4
        /*0090*/ 	.byte	0x04, 0x0a
        /*0092*/ 	.short	(.L_135 - .L_134)
	.align		4
.L_134:
        /*0094*/ 	.word	index@(.nv.constant0._Z7prescanILb0ELb0EEvPjPKjS0_iii)
        /*0098*/ 	.short	0x0380
        /*009a*/ 	.short	0x0024


	//----- nvinfo : EIATTR_SW_WAR
	.align		4
.L_135:
        /*009c*/ 	.byte	0x04, 0x36
        /*009e*/ 	.short	(.L_137 - .L_136)
.L_136:
        /*00a0*/ 	.word	0x00000008
.L_137:


//--------------------- .nv.info._Z7prescanILb1ELb1EEvPjPKjS0_iii --------------------------
	.section	.nv.info._Z7prescanILb1ELb1EEvPjPKjS0_iii,"",@"SHT_CUDA_INFO"
	.sectionflags	@""
	.align	4


	//----- nvinfo : EIATTR_CUDA_API_VERSION
	.align		4
        /*0000*/ 	.byte	0x04, 0x37
        /*0002*/ 	.short	(.L_139 - .L_138)
.L_138:
        /*0004*/ 	.word	0x00000082


	//----- nvinfo : EIATTR_KPARAM_INFO
	.align		4
.L_139:
        /*0008*/ 	.byte	0x04, 0x17
        /*000a*/ 	.short	(.L_141 - .L_140)
.L_140:
        /*000c*/ 	.word	0x00000000
        /*0010*/ 	.short	0x0005
        /*0012*/ 	.short	0x0020
        /*0014*/ 	.byte	0x00, 0xf0, 0x11, 0x00


	//----- nvinfo : EIATTR_KPARAM_INFO
	.align		4
.L_141:
        /*0018*/ 	.byte	0x04, 0x17
        /*001a*/ 	.short	(.L_143 - .L_142)
.L_142:
        /*001c*/ 	.word	0x00000000
        /*0020*/ 	.short	0x0004
        /*0022*/ 	.short	0x001c
        /*0024*/ 	.byte	0x00, 0xf0, 0x11, 0x00


	//----- nvinfo : EIATTR_KPARAM_INFO
	.align		4
.L_143:
        /*0028*/ 	.byte	0x04, 0x17
        /*002a*/ 	.short	(.L_145 - .L_144)
.L_144:
        /*002c*/ 	.word	0x00000000
        /*0030*/ 	.short	0x0003
        /*0032*/ 	.short	0x0018
        /*0034*/ 	.byte	0x00, 0xf0, 0x11, 0x00


	//----- nvinfo : EIATTR_KPARAM_INFO
	.align		4
.L_145:
        /*0038*/ 	.byte	0x04, 0x17
        /*003a*/ 	.short	(.L_147 - .L_146)
.L_146:
        /*003c*/ 	.word	0x00000000
        /*0040*/ 	.short	0x0002
        /*0042*/ 	.short	0x0010
        /*0044*/ 	.byte	0x00, 0xf5, 0x21, 0x00


	//----- nvinfo : EIATTR_KPARAM_INFO
	.align		4
.L_147:
        /*0048*/ 	.byte	0x04, 0x17
        /*004a*/ 	.short	(.L_149 - .L_148)
.L_148:
        /*004c*/ 	.word	0x00000000
        /*0050*/ 	.short	0x0001
        /*0052*/ 	.short	0x0008
        /*0054*/ 	.byte	0x00, 0xf5, 0x21, 0x00


	//----- nvinfo : EIATTR_KPARAM_INFO
	.align		4
.L_149:
        /*0058*/ 	.byte	0x04, 0x17
        /*005a*/ 	.short	(.L_151 - .L_150)
.L_150:
        /*005c*/ 	.word	0x00000000
        /*0060*/ 	.short	0x0000
        /*0062*/ 	.short	0x0000
        /*0064*/ 	.byte	0x00, 0xf5, 0x21, 0x00


	//----- nvinfo : EIATTR_SPARSE_MMA_MASK
	.align		4
.L_151:
        /*0068*/ 	.byte	0x03, 0x50
        /*006a*/ 	.short	0x0000


	//----- nvinfo : EIATTR_MAXREG_COUNT
	.align		4
        /*006c*/ 	.byte	0x03, 0x1b
        /*006e*/ 	.short	0x00ff


	//----- nvinfo : EIATTR_NUM_BARRIERS
	.align		4
        /*0070*/ 	.byte	0x02, 0x4c
        /*0072*/ 	.byte	0x01
	.zero		1


	//----- nvinfo : EIATTR_MERCURY_ISA_VERSION
	.align		4
        /*0074*/ 	.byte	0x03, 0x5f
        /*0076*/ 	.short	0x0101


	//----- nvinfo : EIATTR_VRC_CTA_INIT_COUNT
	.align		4
        /*0078*/ 	.byte	0x02, 0x4a
	.zero		1
	.zero		1


	//----- nvinfo : EIATTR_EXIT_INSTR_OFFSETS
	.align		4
        /*007c*/ 	.byte	0x04, 0x1c
        /*007e*/ 	.short	(.L_153 - .L_152)


	//   ....[0]....
.L_152:
        /*0080*/ 	.word	0x000006d0


	//   ....[1]....
        /*0084*/ 	.word	0x00000720


	//----- nvinfo : EIATTR_CRS_STACK_SIZE
	.align		4
.L_153:
        /*0088*/ 	.byte	0x04, 0x1e
        /*008a*/ 	.short	(.L_155 - .L_154)
.L_154:
        /*008c*/ 	.word	0x00000000


	//----- nvinfo : EIATTR_CBANK_PARAM_SIZE
	.align		4
.L_155:
        /*0090*/ 	.byte	0x03, 0x19
        /*0092*/ 	.short	0x0024


	//----- nvinfo : EIATTR_PARAM_CBANK
	.align		4
        /*0094*/ 	.byte	0x04, 0x0a
        /*0096*/ 	.short	(.L_157 - .L_156)
	.align		4
.L_156:
        /*0098*/ 	.word	index@(.nv.constant0._Z7prescanILb1ELb1EEvPjPKjS0_iii)
        /*009c*/ 	.short	0x0380
        /*009e*/ 	.short	0x0024


	//----- nvinfo : EIATTR_SW_WAR
	.align		4
.L_157:
        /*00a0*/ 	.byte	0x04, 0x36
        /*00a2*/ 	.short	(.L_159 - .L_158)
.L_158:
        /*00a4*/ 	.word	0x00000008
.L_159:


//--------------------- .nv.info._Z7prescanILb1ELb0EEvPjPKjS0_iii --------------------------
	.section	.nv.info._Z7prescanILb1ELb0EEvPjPKjS0_iii,"",@"SHT_CUDA_INFO"
	.sectionflags	@""
	.align	4


	//----- nvinfo : EIATTR_CUDA_API_VERSION
	.align		4
        /*0000*/ 	.byte	0x04, 0x37
        /*0002*/ 	.short	(.L_161 - .L_160)
.L_160:
        /*0004*/ 	.word	0x00000082


	//----- nvinfo : EIATTR_KPARAM_INFO
	.align		4
.L_161:
        /*0008*/ 	.byte	0x04, 0x17
        /*000a*/ 	.short	(.L_163 - .L_162)
.L_162:
        /*000c*/ 	.word	0x00000000
        /*0010*/ 	.short	0x0005
        /*0012*/ 	.short	0x0020
        /*0014*/ 	.byte	0x00, 0xf0, 0x11, 0x00


	//----- nvinfo : EIATTR_KPARAM_INFO
	.align		4
.L_163:
        /*0018*/ 	.byte	0x04, 0x17
        /*001a*/ 	.short	(.L_165 - .L_164)
.L_164:
        /*001c*/ 	.word	0x00000000
        /*0020*/ 	.short	0x0004
        /*0022*/ 	.short	0x001c
        /*0024*/ 	.byte	0x00, 0xf0, 0x11, 0x00


	//----- nvinfo : EIATTR_KPARAM_INFO
	.align		4
.L_165:
        /*0028*/ 	.byte	0x04, 0x17
        /*002a*/ 	.short	(.L_167 - .L_166)
.L_166:
        /*002c*/ 	.word	0x00000000
        /*0030*/ 	.short	0x0003
        /*0032*/ 	.short	0x0018
        /*0034*/ 	.byte	0x00, 0xf0, 0x11, 0x00


	//----- nvinfo : EIATTR_KPARAM_INFO
	.align		4
.L_167:
        /*0038*/ 	.byte	0x04, 0x17
        /*003a*/ 	.short	(.L_169 - .L_168)
.L_168:
        /*003c*/ 	.word	0x00000000
        /*0040*/ 	.short	0x0002
        /*0042*/ 	.short	0x0010
        /*0044*/ 	.byte	0x00, 0xf5, 0x21, 0x00


	//----- nvinfo : EIATTR_KPARAM_INFO
	.align		4
.L_169:
        /*0048*/ 	.byte	0x04, 0x17
        /*004a*/ 	.short	(.L_171 - .L_170)
.L_170:
        /*004c*/ 	.word	0x00000000
        /*0050*/ 	.short	0x0001
        /*0052*/ 	.short	0x0008
        /*0054*/ 	.byte	0x00, 0xf5, 0x21, 0x00


	//----- nvinfo : EIATTR_KPARAM_INFO
	.align		4
.L_171:
        /*0058*/ 	.byte	0x04, 0x17
        /*005a*/ 	.short	(.L_173 - .L_172)
.L_172:
        /*005c*/ 	.word	0x00000000
        /*0060*/ 	.short	0x0000
        /*0062*/ 	.short	0x0000
        /*0064*/ 	.byte	0x00, 0xf5, 0x21, 0x00


	//----- nvinfo : EIATTR_SPARSE_MMA_MASK
	.align		4
.L_173:
        /*0068*/ 	.byte	0x03, 0x50
        /*006a*/ 	.short	0x0000


	//----- nvinfo : EIATTR_MAXREG_COUNT
	.align		4
        /*006c*/ 	.byte	0x03, 0x1b
        /*006e*/ 	.short	0x00ff


	//----- nvinfo : EIATTR_NUM_BARRIERS
	.align		4
        /*0070*/ 	.byte	0x02, 0x4c
        /*0072*/ 	.byte	0x01
	.zero		1


	//----- nvinfo : EIATTR_MERCURY_ISA_VERSION
	.align		4
        /*0074*/ 	.byte	0x03, 0x5f
        /*0076*/ 	.short	0x0101


	//----- nvinfo : EIATTR_VRC_CTA_INIT_COUNT
	.align		4
        /*0078*/ 	.byte	0x02, 0x4a
	.zero		1
	.zero		1


	//----- nvinfo : EIATTR_EXIT_INSTR_OFFSETS
	.align		4
        /*007c*/ 	.byte	0x04, 0x1c
        /*007e*/ 	.short	(.L_175 - .L_174)


	//   ....[0]....
.L_174:
        /*0080*/ 	.word	0x000006d0


	//----- nvinfo : EIATTR_CRS_STACK_SIZE
	.align		4
.L_175:
        /*0084*/ 	.byte	0x04, 0x1e
        /*0086*/ 	.short	(.L_177 - .L_176)
.L_176:
        /*0088*/ 	.word	0x00000000


	//----- nvinfo : EIATTR_CBANK_PARAM_SIZE
	.align		4
.L_177:
        /*008c*/ 	.byte	0x03, 0x19
        /*008e*/ 	.short	0x0024


	//----- nvinfo : EIATTR_PARAM_CBANK
	.align		4
        /*0090*/ 	.byte	0x04, 0x0a
        /*0092*/ 	.short	(.L_179 - .L_178)
	.align		4
.L_178:
        /*0094*/ 	.word	index@(.nv.constant0._Z7prescanILb1ELb0EEvPjPKjS0_iii)
        /*0098*/ 	.short	0x0380
        /*009a*/ 	.short	0x0024


	//----- nvinfo : EIATTR_SW_WAR
	.align		4
.L_179:
        /*009c*/ 	.byte	0x04, 0x36
        /*009e*/ 	.short	(.L_181 - .L_180)
.L_180:
        /*00a0*/ 	.word	0x00000008
.L_181:


//--------------------- .nv.info._Z11compactSIMDmPjS_m --------------------------
	.section	.nv.info._Z11compactSIMDmPjS_m,"",@"SHT_CUDA_INFO"
	.sectionflags	@""
	.align	4


	//----- nvinfo : EIATTR_CUDA_API_VERSION
	.align		4
        /*0000*/ 	.byte	0x04, 0x37
        /*0002*/ 	.short	(.L_183 - .L_182)
.L_182:
        /*0004*/ 	.word	0x00000082


	//----- nvinfo : EIATTR_KPARAM_INFO
	.align		4
.L_183:
        /*0008*/ 	.byte	0x04, 0x17
        /*000a*/ 	.short	(.L_185 - .L_184)
.L_184:
        /*000c*/ 	.word	0x00000000
        /*0010*/ 	.short	0x0003
        /*0012*/ 	.short	0x0018
        /*0014*/ 	.byte	0x00, 0xf0, 0x21, 0x00


	//----- nvinfo : EIATTR_KPARAM_INFO
	.align		4
.L_185:
        /*0018*/ 	.byte	0x04, 0x17
        /*001a*/ 	.short	(.L_187 - .L_186)
.L_186:
        /*001c*/ 	.word	0x00000000
        /*0020*/ 	.short	0x0002
        /*0022*/ 	.short	0x0010
        /*0024*/ 	.byte	0x00, 0xf5, 0x21, 0x00


	//----- nvinfo : EIATTR_KPARAM_INFO
	.align		4
.L_187:
        /*0028*/ 	.byte	0x04, 0x17
        /*002a*/ 	.short	(.L_189 - .L_188)
.L_188:
        /*002c*/ 	.word	0x00000000
        /*0030*/ 	.short	0x0001
        /*0032*/ 	.short	0x0008
        /*0034*/ 	.byte	0x00, 0xf5, 0x21, 0x00


	//----- nvinfo : EIATTR_KPARAM_INFO
	.align		4
.L_189:
        /*0038*/ 	.byte	0x04, 0x17
        /*003a*/ 	.short	(.L_191 - .L_190)
.L_190:
        /*003c*/ 	.word	0x00000000
        /*0040*/ 	.short	0x0000
        /*0042*/ 	.short	0x0000
        /*0044*/ 	.byte	0x00, 0xf0, 0x21, 0x00


	//----- nvinfo : EIATTR_SPARSE_MMA_MASK
	.align		4
.L_191:
        /*0048*/ 	.byte	0x03, 0x50
        /*004a*/ 	.short	0x0000


	//----- nvinfo : EIATTR_MAXREG_COUNT
	.align		4
        /*004c*/ 	.byte	0x03, 0x1b
        /*004e*/ 	.short	0x00ff


	//----- nvinfo : EIATTR_MERCURY_ISA_VERSION
	.align		4
        /*0050*/ 	.byte	0x03, 0x5f
        /*0052*/ 	.short	0x0101


	//----- nvinfo : EIATTR_VRC_CTA_INIT_COUNT
	.align		4
        /*0054*/ 	.byte	0x02, 0x4a
	.zero		1
	.zero		1


	//----- nvinfo : EIATTR_EXIT_INSTR_OFFSETS
	.align		4
        /*0058*/ 	.byte	0x04, 0x1c
        /*005a*/ 	.short	(.L_193 - .L_192)


	//   ....[0]....
.L_192:
        /*005c*/ 	.word	0x000000a0


	//   ....[1]....
        /*0060*/ 	.word	0x00000120


	//   ....[2]....
        /*0064*/ 	.word	0x00000160


	//----- nvinfo : EIATTR_CBANK_PARAM_SIZE
	.align		4
.L_193:
        /*0068*/ 	.byte	0x03, 0x19
        /*006a*/ 	.short	0x0020


	//----- nvinfo : EIATTR_PARAM_CBANK
	.align		4
        /*006c*/ 	.byte	0x04, 0x0a
        /*006e*/ 	.short	(.L_195 - .L_194)
	.align		4
.L_194:
        /*0070*/ 	.word	index@(.nv.constant0._Z11compactSIMDmPjS_m)
        /*0074*/ 	.short	0x0380
        /*0076*/ 	.short	0x0020


	//----- nvinfo : EIATTR_SW_WAR
	.align		4
.L_195:
        /*0078*/ 	.byte	0x04, 0x36
        /*007a*/ 	.short	(.L_197 - .L_196)
.L_196:
        /*007c*/ 	.word	0x00000008
.L_197:


//--------------------- .nv.info._Z17getActiveMaskTempmPjS_ --------------------------
	.section	.nv.info._Z17getActiveMaskTempmPjS_,"",@"SHT_CUDA_INFO"
	.sectionflags	@""
	.align	4


	//----- nvinfo : EIATTR_CUDA_API_VERSION
	.align		4
        /*0000*/ 	.byte	0x04, 0x37
        /*0002*/ 	.short	(.L_199 - .L_198)
.L_198:
        /*0004*/ 	.word	0x00000082


	//----- nvinfo : EIATTR_KPARAM_INFO
	.align		4
.L_199:
        /*0008*/ 	.byte	0x04, 0x17
        /*000a*/ 	.short	(.L_201 - .L_200)
.L_200:
        /*000c*/ 	.word	0x00000000
        /*0010*/ 	.short	0x0002
        /*0012*/ 	.short	0x0010
        /*0014*/ 	.byte	0x00, 0xf5, 0x21, 0x00


	//----- nvinfo : EIATTR_KPARAM_INFO
	.align		4
.L_201:
        /*0018*/ 	.byte	0x04, 0x17
        /*001a*/ 	.short	(.L_203 - .L_202)
.L_202:
        /*001c*/ 	.word	0x00000000
        /*0020*/ 	.short	0x0001
        /*0022*/ 	.short	0x0008
        /*0024*/ 	.byte	0x00, 0xf5, 0x21, 0x00


	//----- nvinfo : EIATTR_KPARAM_INFO
	.align		4
.L_203:
        /*0028*/ 	.byte	0x04, 0x17
        /*002a*/ 	.short	(.L_205 - .L_204)
.L_204:
        /*002c*/ 	.word	0x00000000
        /*0030*/ 	.short	0x0000
        /*0032*/ 	.short	0x0000
        /*0034*/ 	.byte	0x00, 0xf0, 0x21, 0x00


	//----- nvinfo : EIATTR_SPARSE_MMA_MASK
	.align		4
.L_205:
        /*0038*/ 	.byte	0x03, 0x50
        /*003a*/ 	.short	0x0000


	//----- nvinfo : EIATTR_MAXREG_COUNT
	.align		4
        /*003c*/ 	.byte	0x03, 0x1b
        /*003e*/ 	.short	0x00ff


	//----- nvinfo : EIATTR_MERCURY_ISA_VERSION
	.align		4
        /*0040*/ 	.byte	0x03, 0x5f
        /*0042*/ 	.short	0x0101


	//----- nvinfo : EIATTR_VRC_CTA_INIT_COUNT
	.align		4
        /*0044*/ 	.byte	0x02, 0x4a
	.zero		1
	.zero		1


	//----- nvinfo : EIATTR_EXIT_INSTR_OFFSETS
	.align		4
        /*0048*/ 	.byte	0x04, 0x1c
        /*004a*/ 	.short	(.L_207 - .L_206)


	//   ....[0]....
.L_206:
        /*004c*/ 	.word	0x00000070


	//   ....[1]....
        /*0050*/ 	.word	0x000007d0


	//   ....[2]....
        /*0054*/ 	.word	0x00000b80


	//   ....[3]....
        /*0058*/ 	.word	0x00000de0


	//   ....[4]....
        /*005c*/ 	.word	0x00000e40


	//   ....[5]....
        /*0060*/ 	.word	0x00000ec0


	//----- nvinfo : EIATTR_CBANK_PARAM_SIZE
	.align		4
.L_207:
        /*0064*/ 	.byte	0x03, 0x19
        /*0066*/ 	.short	0x0018


	//----- nvinfo : EIATTR_PARAM_CBANK
	.align		4
        /*0068*/ 	.byte	0x04, 0x0a
        /*006a*/ 	.short	(.L_209 - .L_208)
	.align		4
.L_208:
        /*006c*/ 	.word	index@(.nv.constant0._Z17getActiveMaskTempmPjS_)
        /*0070*/ 	.short	0x0380
        /*0072*/ 	.short	0x0018


	//----- nvinfo : EIATTR_SW_WAR
	.align		4
.L_209:
        /*0074*/ 	.byte	0x04, 0x36
        /*0076*/ 	.short	(.L_211 - .L_210)
.L_210:
        /*0078*/ 	.word	0x00000008
.L_211:


//--------------------- .nv.info._Z12UpdateKerneljjPjS_S_ --------------------------
	.section	.nv.info._Z12UpdateKerneljjPjS_S_,"",@"SHT_CUDA_INFO"
	.sectionflags	@""
	.align	4


	//----- nvinfo : EIATTR_CUDA_API_VERSION
	.align		4
        /*0000*/ 	.byte	0x04, 0x37
        /*0002*/ 	.short	(.L_213 - .L_212)
.L_212:
        /*0004*/ 	.word	0x00000082


	//----- nvinfo : EIATTR_KPARAM_INFO
	.align		4
.L_213:
        /*0008*/ 	.byte	0x04, 0x17
        /*000a*/ 	.short	(.L_215 - .L_214)
.L_214:
        /*000c*/ 	.word	0x00000000
        /*0010*/ 	.short	0x0004
        /*0012*/ 	.short	0x0018
        /*0014*/ 	.byte	0x00, 0xf5, 0x21, 0x00


	//----- nvinfo : EIATTR_KPARAM_INFO
	.align		4
.L_215:
        /*0018*/ 	.byte	0x04, 0x17
        /*001a*/ 	.short	(.L_217 - .L_216)
.L_216:
        /*001c*/ 	.word	0x00000000
        /*0020*/ 	.short	0x0003
        /*0022*/ 	.short	0x0010
        /*0024*/ 	.byte	0x00, 0xf5, 0x21, 0x00


	//----- nvinfo : EIATTR_KPARAM_INFO
	.align		4
.L_217:
        /*0028*/ 	.byte	0x04, 0x17
        /*002a*/ 	.short	(.L_219 - .L_218)
.L_218:
        /*002c*/ 	.word	0x00000000
        /*0030*/ 	.short	0x0002
        /*0032*/ 	.short	0x0008
        /*0034*/ 	.byte	0x00, 0xf5, 0x21, 0x00


	//----- nvinfo : EIATTR_KPARAM_INFO
	.align		4
.L_219:
        /*0038*/ 	.byte	0x04, 0x17
        /*003a*/ 	.short	(.L_221 - .L_220)
.L_220:
        /*003c*/ 	.word	0x00000000
        /*0040*/ 	.short	0x0001
        /*0042*/ 	.short	0x0004
        /*0044*/ 	.byte	0x00, 0xf0, 0x11, 0x00


	//----- nvinfo : EIATTR_KPARAM_INFO
	.align		4
.L_221:
        /*0048*/ 	.byte	0x04, 0x17
        /*004a*/ 	.short	(.L_223 - .L_222)
.L_222:
        /*004c*/ 	.word	0x00000000
        /*0050*/ 	.short	0x0000
        /*0052*/ 	.short	0x0000
        /*0054*/ 	.byte	0x00, 0xf0, 0x11, 0x00


	//----- nvinfo : EIATTR_SPARSE_MMA_MASK
	.align		4
.L_223:
        /*0058*/ 	.byte	0x03, 0x50
        /*005a*/ 	.short	0x0000


	//----- nvinfo : EIATTR_MAXREG_COUNT
	.align		4
        /*005c*/ 	.byte	0x03, 0x1b
        /*005e*/ 	.short	0x00ff


	//----- nvinfo : EIATTR_MERCURY_ISA_VERSION
	.align		4
        /*0060*/ 	.byte	0x03, 0x5f
        /*0062*/ 	.short	0x0101


	//----- nvinfo : EIATTR_VRC_CTA_INIT_COUNT
	.align		4
        /*0064*/ 	.byte	0x02, 0x4a
	.zero		1
	.zero		1


	//----- nvinfo : EIATTR_EXIT_INSTR_OFFSETS
	.align		4
        /*0068*/ 	.byte	0x04, 0x1c
        /*006a*/ 	.short	(.L_225 - .L_224)


	//   ....[0]....
.L_224:
        /*006c*/ 	.word	0x000000b0


	//   ....[1]....
        /*0070*/ 	.word	0x00000120


	//   ....[2]....
        /*0074*/ 	.word	0x00000190


	//   ....[3]....
        /*0078*/ 	.word	0x00000220


	//   ....[4]....
        /*007c*/ 	.word	0x00000280


	//   ....[5]....
        /*0080*/ 	.word	0x000002f0


	//   ....[6]....
        /*0084*/ 	.word	0x00000350


	//   ....[7]....
        /*0088*/ 	.word	0x000003b0


	//----- nvinfo : EIATTR_CRS_STACK_SIZE
	.align		4
.L_225:
        /*008c*/ 	.byte	0x04, 0x1e
        /*008e*/ 	.short	(.L_227 - .L_226)
.L_226:
        /*0090*/ 	.word	0x00000000


	//----- nvinfo : EIATTR_CBANK_PARAM_SIZE
	.align		4
.L_227:
        /*0094*/ 	.byte	0x03, 0x19
        /*0096*/ 	.short	0x0020


	//----- nvinfo : EIATTR_PARAM_CBANK
	.align		4
        /*0098*/ 	.byte	0x04, 0x0a
        /*009a*/ 	.short	(.L_229 - .L_228)
	.align		4
.L_228:
        /*009c*/ 	.word	index@(.nv.constant0._Z12UpdateKerneljjPjS_S_)
        /*00a0*/ 	.short	0x0380
        /*00a2*/ 	.short	0x0020


	//----- nvinfo : EIATTR_SW_WAR
	.align		4
.L_229:
        /*00a4*/ 	.byte	0x04, 0x36
        /*00a6*/ 	.short	(.L_231 - .L_230)
.L_230:
        /*00a8*/ 	.word	0x00000008
.L_231:


//--------------------- .nv.info._Z17PIVOTS_SEL_Kernelmj --------------------------
	.section	.nv.info._Z17PIVOTS_SEL_Kernelmj,"",@"SHT_CUDA_INFO"
	.sectionflags	@""
	.align	4


	//----- nvinfo : EIATTR_CUDA_API_VERSION
	.align		4
        /*0000*/ 	.byte	0x04, 0x37
        /*0002*/ 	.short	(.L_233 - .L_232)
.L_232:
        /*0004*/ 	.word	0x00000082


	//----- nvinfo : EIATTR_KPARAM_INFO
	.align		4
.L_233:
        /*0008*/ 	.byte	0x04, 0x17
        /*000a*/ 	.short	(.L_235 - .L_234)
.L_234:
        /*000c*/ 	.word	0x00000000
        /*0010*/ 	.short	0x0001
        /*0012*/ 	.short	0x0008
        /*0014*/ 	.byte	0x00, 0xf0, 0x11, 0x00


	//----- nvinfo : EIATTR_KPARAM_INFO
	.align		4
.L_235:
        /*0018*/ 	.byte	0x04, 0x17
        /*001a*/ 	.short	(.L_237 - .L_236)
.L_236:
        /*001c*/ 	.word	0x00000000
        /*0020*/ 	.short	0x0000
        /*0022*/ 	.short	0x0000
        /*0024*/ 	.byte	0x00, 0xf0, 0x21, 0x00


	//----- nvinfo : EIATTR_SPARSE_MMA_MASK
	.align		4
.L_237:
        /*0028*/ 	.byte	0x03, 0x50
        /*002a*/ 	.short	0x0000


	//----- nvinfo : EIATTR_MAXREG_COUNT
	.align		4
        /*002c*/ 	.byte	0x03, 0x1b
        /*002e*/ 	.short	0x00ff


	//----- nvinfo : EIATTR_MERCURY_ISA_VERSION
	.align		4
        /*0030*/ 	.byte	0x03, 0x5f
        /*0032*/ 	.short	0x0101


	//----- nvinfo : EIATTR_VRC_CTA_INIT_COUNT
	.align		4
        /*0034*/ 	.byte	0x02, 0x4a
	.zero		1
	.zero		1


	//----- nvinfo : EIATTR_EXIT_INSTR_OFFSETS
	.align		4
        /*0038*/ 	.byte	0x04, 0x1c
        /*003a*/ 	.short	(.L_239 - .L_238)


	//   ....[0]....
.L_238:
        /*003c*/ 	.word	0x00000080


	//   ....[1]....
        /*0040*/ 	.word	0x00000110


	//   ....[2]....
        /*0044*/ 	.word	0x00000160


	//----- nvinfo : EIATTR_CBANK_PARAM_SIZE
	.align		4
.L_239:
        /*0048*/ 	.byte	0x03, 0x19
        /*004a*/ 	.short	0x000c


	//----- nvinfo : EIATTR_PARAM_CBANK
	.align		4
        /*004c*/ 	.byte	0x04, 0x0a
        /*004e*/ 	.short	(.L_241 - .L_240)
	.align		4
.L_240:
        /*0050*/ 	.word	index@(.nv.constant0._Z17PIVOTS_SEL_Kernelmj)
        /*0054*/ 	.short	0x0380
        /*0056*/ 	.short	0x000c


	//----- nvinfo : EIATTR_SW_WAR
	.align		4
.L_241:
        /*0058*/ 	.byte	0x04, 0x36
        /*005a*/ 	.short	(.L_243 - .L_242)
.L_242:
        /*005c*/ 	.word	0x00000008
.L_243:


//--------------------- .nv.info._Z10TRIMKernelmjPjS_ --------------------------
	.section	.nv.info._Z10TRIMKernelmjPjS_,"",@"SHT_CUDA_INFO"
	.sectionflags	@""
	.align	4


	//----- nvinfo : EIATTR_CUDA_API_VERSION
	.align		4
        /*0000*/ 	.byte	0x04, 0x37
        /*0002*/ 	.short	(.L_245 - .L_244)
.L_244:
        /*0004*/ 	.word	0x00000082


	//----- nvinfo : EIATTR_KPARAM_INFO
	.align		4
.L_245:
        /*0008*/ 	.byte	0x04, 0x17
        /*000a*/ 	.short	(.L_247 - .L_246)
.L_246:
        /*000c*/ 	.word	0x00000000
        /*0010*/ 	.short	0x0003
        /*0012*/ 	.short	0x0018
        /*0014*/ 	.byte	0x00, 0xf5, 0x21, 0x00


	//----- nvinfo : EIATTR_KPARAM_INFO
	.align		4
.L_247:
        /*0018*/ 	.byte	0x04, 0x17
        /*001a*/ 	.short	(.L_249 - .L_248)
.L_248:
        /*001c*/ 	.word	0x00000000
        /*0020*/ 	.short	0x0002
        /*0022*/ 	.short	0x0010
        /*0024*/ 	.byte	0x00, 0xf5, 0x21, 0x00


	//----- nvinfo : EIATTR_KPARAM_INFO
	.align		4
.L_249:
        /*0028*/ 	.byte	0x04, 0x17
        /*002a*/ 	.short	(.L_251 - .L_250)
.L_250:
        /*002c*/ 	.word	0x00000000
        /*0030*/ 	.short	0x0001
        /*0032*/ 	.short	0x0008
        /*0034*/ 	.byte	0x00, 0xf0, 0x11, 0x00


	//----- nvinfo : EIATTR_KPARAM_INFO
	.align		4
.L_251:
        /*0038*/ 	.byte	0x04, 0x17
        /*003a*/ 	.short	(.L_253 - .L_252)
.L_252:
        /*003c*/ 	.word	0x00000000
        /*0040*/ 	.short	0x0000
        /*0042*/ 	.short	0x0000
        /*0044*/ 	.byte	0x00, 0xf0, 0x21, 0x00


	//----- nvinfo : EIATTR_SPARSE_MMA_MASK
	.align		4
.L_253:
        /*0048*/ 	.byte	0x03, 0x50
        /*004a*/ 	.short	0x0000


	//----- nvinfo : EIATTR_MAXREG_COUNT
	.align		4
        /*004c*/ 	.byte	0x03, 0x1b
        /*004e*/ 	.short	0x00ff


	//----- nvinfo : EIATTR_MERCURY_ISA_VERSION
	.align		4
        /*0050*/ 	.byte	0x03, 0x5f
        /*0052*/ 	.short	0x0101


	//----- nvinfo : EIATTR_VRC_CTA_INIT_COUNT
	.align		4
        /*0054*/ 	.byte	0x02, 0x4a
	.zero		1
	.zero		1


	//----- nvinfo : EIATTR_EXIT_INSTR_OFFSETS
	.align		4
        /*0058*/ 	.byte	0x04, 0x1c
        /*005a*/ 	.short	(.L_255 - .L_254)


	//   ....[0]....
.L_254:
        /*005c*/ 	.word	0x00000080


	//   ....[1]....
        /*0060*/ 	.word	0x00000130


	//   ....[2]....
        /*0064*/ 	.word	0x00000e90


	//   ....[3]....
        /*0068*/ 	.word	0x00000ef0


	//----- nvinfo : EIATTR_CRS_STACK_SIZE
	.align		4
.L_255:
        /*006c*/ 	.byte	0x04, 0x1e
        /*006e*/ 	.short	(.L_257 - .L_256)
.L_256:
        /*0070*/ 	.word	0x00000000


	//----- nvinfo : EIATTR_CBANK_PARAM_SIZE
	.align		4
.L_257:
        /*0074*/ 	.byte	0x03, 0x19
        /*0076*/ 	.short	0x0020


	//----- nvinfo : EIATTR_PARAM_CBANK
	.align		4
        /*0078*/ 	.byte	0x04, 0x0a
        /*007a*/ 	.short	(.L_259 - .L_258)
	.align		4
.L_258:
        /*007c*/ 	.word	index@(.nv.constant0._Z10TRIMKernelmjPjS_)
        /*0080*/ 	.short	0x0380
        /*0082*/ 	.short	0x0020


	//----- nvinfo : EIATTR_SW_WAR
	.align		4
.L_259:
        /*0084*/ 	.byte	0x04, 0x36
        /*0086*/ 	.short	(.L_261 - .L_260)
.L_260:
        /*0088*/ 	.word	0x00000008
.L_261:


//--------------------- .nv.info._Z10BFSKernel2mPjS_S_ --------------------------
	.section	.nv.info._Z10BFSKernel2mPjS_S_,"",@"SHT_CUDA_INFO"
	.sectionflags	@""
	.align	4


	//----- nvinfo : EIATTR_CUDA_API_VERSION
	.align		4
        /*0000*/ 	.byte	0x04, 0x37
        /*0002*/ 	.short	(.L_263 - .L_262)
.L_262:
        /*0004*/ 	.word	0x00000082


	//----- nvinfo : EIATTR_KPARAM_INFO
	.align		4
.L_263:
        /*0008*/ 	.byte	0x04, 0x17
        /*000a*/ 	.short	(.L_265 - .L_264)
.L_264:
        /*000c*/ 	.word	0x00000000
        /*0010*/ 	.short	0x0003
        /*0012*/ 	.short	0x0018
        /*0014*/ 	.byte	0x00, 0xf5, 0x21, 0x00


	//----- nvinfo : EIATTR_KPARAM_INFO
	.align		4
.L_265:
        /*0018*/ 	.byte	0x04, 0x17
        /*001a*/ 	.short	(.L_267 - .L_266)
.L_266:
        /*001c*/ 	.word	0x00000000
        /*0020*/ 	.short	0x0002
        /*0022*/ 	.short	0x0010
        /*0024*/ 	.byte	0x00, 0xf5, 0x21, 0x00


	//----- nvinfo : EIATTR_KPARAM_INFO
	.align		4
.L_267:
        /*0028*/ 	.byte	0x04, 0x17
        /*002a*/ 	.short	(.L_269 - .L_268)
.L_268:
        /*002c*/ 	.word	0x00000000
        /*0030*/ 	.short	0x0001
        /*0032*/ 	.short	0x0008
        /*0034*/ 	.byte	0x00, 0xf5, 0x21, 0x00


	//----- nvinfo : EIATTR_KPARAM_INFO
	.align		4
.L_269:
        /*0038*/ 	.byte	0x04, 0x17
        /*003a*/ 	.short	(.L_271 - .L_270)
.L_270:
        /*003c*/ 	.word	0x00000000
        /*0040*/ 	.short	0x0000
        /*0042*/ 	.short	0x0000
        /*0044*/ 	.byte	0x00, 0xf0, 0x21, 0x00


	//----- nvinfo : EIATTR_SPARSE_MMA_MASK
	.align		4
.L_271:
        /*0048*/ 	.byte	0x03, 0x50
        /*004a*/ 	.short	0x0000


	//----- nvinfo : EIATTR_MAXREG_COUNT
	.align		4
        /*004c*/ 	.byte	0x03, 0x1b
        /*004e*/ 	.short	0x00ff


	//----- nvinfo : EIATTR_MERCURY_ISA_VERSION
	.align		4
        /*0050*/ 	.byte	0x03, 0x5f
        /*0052*/ 	.short	0x0101


	//----- nvinfo : EIATTR_VRC_CTA_INIT_COUNT
	.align		4
        /*0054*/ 	.byte	0x02, 0x4a
	.zero		1
	.zero		1


	//----- nvinfo : EIATTR_EXIT_INSTR_OFFSETS
	.align		4
        /*0058*/ 	.byte	0x04, 0x1c
        /*005a*/ 	.short	(.L_273 - .L_272)


	//   ....[0]....
.L_272:
        /*005c*/ 	.word	0x00000080


	//   ....[1]....
        /*0060*/ 	.word	0x00000110


	//   ....[2]....
        /*0064*/ 	.word	0x000001e0


	//----- nvinfo : EIATTR_CBANK_PARAM_SIZE
	.align		4
.L_273:
        /*0068*/ 	.byte	0x03, 0x19
        /*006a*/ 	.short	0x0020


	//----- nvinfo : EIATTR_PARAM_CBANK
	.align		4
        /*006c*/ 	.byte	0x04, 0x0a
        /*006e*/ 	.short	(.L_275 - .L_274)
	.align		4
.L_274:
        /*0070*/ 	.word	index@(.nv.constant0._Z10BFSKernel2mPjS_S_)
        /*0074*/ 	.short	0x0380
        /*0076*/ 	.short	0x0020


	//----- nvinfo : EIATTR_SW_WAR
	.align		4
.L_275:
        /*0078*/ 	.byte	0x04, 0x36
        /*007a*/ 	.short	(.L_277 - .L_276)
.L_276:
        /*007c*/ 	.word	0x00000008
.L_277:


//--------------------- .nv.info._Z10BFSKernel1mPjS_S_S_S_S_ --------------------------
	.section	.nv.info._Z10BFSKernel1mPjS_S_S_S_S_,"",@"SHT_CUDA_INFO"
	.sectionflags	@""
	.align	4


	//----- nvinfo : EIATTR_CUDA_API_VERSION
	.align		4
        /*0000*/ 	.byte	0x04, 0x37
        /*0002*/ 	.short	(.L_279 - .L_278)
.L_278:
        /*0004*/ 	.word	0x00000082


	//----- nvinfo : EIATTR_KPARAM_INFO
	.align		4
.L_279:
        /*0008*/ 	.byte	0x04, 0x17
        /*000a*/ 	.short	(.L_281 - .L_280)
.L_280:
        /*000c*/ 	.word	0x00000000
        /*0010*/ 	.short	0x0006
        /*0012*/ 	.short	0x0030
        /*0014*/ 	.byte	0x00, 0xf5, 0x21, 0x00


	//----- nvinfo : EIATTR_KPARAM_INFO
	.align		4
.L_281:
        /*0018*/ 	.byte	0x04, 0x17
        /*001a*/ 	.short	(.L_283 - .L_282)
.L_282:
        /*001c*/ 	.word	0x00000000
        /*0020*/ 	.short	0x0005
        /*0022*/ 	.short	0x0028
        /*0024*/ 	.byte	0x00, 0xf5, 0x21, 0x00


	//----- nvinfo : EIATTR_KPARAM_INFO
	.align		4
.L_283:
        /*0028*/ 	.byte	0x04, 0x17
        /*002a*/ 	.short	(.L_285 - .L_284)
.L_284:
        /*002c*/ 	.word	0x00000000
        /*0030*/ 	.short	0x0004
        /*0032*/ 	.short	0x0020
        /*0034*/ 	.byte	0x00, 0xf5, 0x21, 0x00


	//----- nvinfo : EIATTR_KPARAM_INFO
	.align		4
.L_285:
        /*0038*/ 	.byte	0x04, 0x17
        /*003a*/ 	.short	(.L_287 - .L_286)
.L_286:
        /*003c*/ 	.word	0x00000000
        /*0040*/ 	.short	0x0003
        /*0042*/ 	.short	0x0018
        /*0044*/ 	.byte	0x00, 0xf5, 0x21, 0x00


	//----- nvinfo : EIATTR_KPARAM_INFO
	.align		4
.L_287:
        /*0048*/ 	.byte	0x04, 0x17
        /*004a*/ 	.short	(.L_289 - .L_288)
.L_288:
        /*004c*/ 	.word	0x00000000
        /*0050*/ 	.short	0x0002
        /*0052*/ 	.short	0x0010
        /*0054*/ 	.byte	0x00, 0xf5, 0x21, 0x00


	//----- nvinfo : EIATTR_KPARAM_INFO
	.align		4
.L_289:
        /*0058*/ 	.byte	0x04, 0x17
        /*005a*/ 	.short	(.L_291 - .L_290)
.L_290:
        /*005c*/ 	.word	0x00000000
        /*0060*/ 	.short	0x0001
        /*0062*/ 	.short	0x0008
        /*0064*/ 	.byte	0x00, 0xf5, 0x21, 0x00


	//----- nvinfo : EIATTR_KPARAM_INFO
	.align		4
.L_291:
        /*0068*/ 	.byte	0x04, 0x17
        /*006a*/ 	.short	(.L_293 - .L_292)
.L_292:
        /*006c*/ 	.word	0x00000000
        /*0070*/ 	.short	0x0000
        /*0072*/ 	.short	0x0000
        /*0074*/ 	.byte	0x00, 0xf0, 0x21, 0x00


	//----- nvinfo : EIATTR_SPARSE_MMA_MASK
	.align		4
.L_293:
        /*0078*/ 	.byte	0x03, 0x50
        /*007a*/ 	.short	0x0000


	//----- nvinfo : EIATTR_MAXREG_COUNT
	.align		4
        /*007c*/ 	.byte	0x03, 0x1b
        /*007e*/ 	.short	0x00ff


	//----- nvinfo : EIATTR_MERCURY_ISA_VERSION
	.align		4
        /*0080*/ 	.byte	0x03, 0x5f
        /*0082*/ 	.short	0x0101


	//----- nvinfo : EIATTR_VRC_CTA_INIT_COUNT
	.align		4
        /*0084*/ 	.byte	0x02, 0x4a
	.zero		1
	.zero		1


	//----- nvinfo : EIATTR_EXIT_INSTR_OFFSETS
	.align		4
        /*0088*/ 	.byte	0x04, 0x1c
        /*008a*/ 	.short	(.L_295 - .L_294)


	//   ....[0]....
.L_294:
        /*008c*/ 	.word	0x00000080


	//   ....[1]....
        /*0090*/ 	.word	0x00000160


	//   ....[2]....
        /*0094*/ 	.word	0x00000330


	//----- nvinfo : EIATTR_CRS_STACK_SIZE
	.align		4
.L_295:
        /*0098*/ 	.byte	0x04, 0x1e
        /*009a*/ 	.short	(.L_297 - .L_296)
.L_296:
        /*009c*/ 	.word	0x00000000


	//----- nvinfo : EIATTR_CBANK_PARAM_SIZE
	.align		4
.L_297:
        /*00a0*/ 	.byte	0x03, 0x19
        /*00a2*/ 	.short	0x0038


	//----- nvinfo : EIATTR_PARAM_CBANK
	.align		4
        /*00a4*/ 	.byte	0x04, 0x0a
        /*00a6*/ 	.short	(.L_299 - .L_298)
	.align		4
.L_298:
        /*00a8*/ 	.word	index@(.nv.constant0._Z10BFSKernel1mPjS_S_S_S_S_)
        /*00ac*/ 	.short	0x0380
        /*00ae*/ 	.short	0x0038


	//----- nvinfo : EIATTR_SW_WAR
	.align		4
.L_299:
        /*00b0*/ 	.byte	0x04, 0x36
        /*00b2*/ 	.short	(.L_301 - .L_300)
.L_300:
        /*00b4*/ 	.word	0x00000008
.L_301:


//--------------------- .nv.callgraph             --------------------------
	.section	.nv.callgraph,"",@"SHT_CUDA_CALLGRAPH"
	.align	4
	.sectionentsize	8
	.align		4
        /*0000*/ 	.word	0x00000000
	.align		4
        /*0004*/ 	.word	0xffffffff
	.align		4
        /*0008*/ 	.word	0x00000000
	.align		4
        /*000c*/ 	.word	0xfffffffe
	.align		4
        /*0010*/ 	.word	0x00000000
	.align		4
        /*0014*/ 	.word	0xfffffffd
	.align		4
        /*0018*/ 	.word	0x00000000
	.align		4
        /*001c*/ 	.word	0xfffffffc


//--------------------- .nv.constant4             --------------------------
	.section	.nv.constant4,"a",@progbits
	.align	8
	.align		8
.nv.constant4:
        /*0000*/ 	.dword	Mterminate
	.align		8
        /*0008*/ 	.dword	numActiveThreads
	.align		8
        /*0010*/ 	.dword	range
	.align		8
        /*0018*/ 	.dword	pivot


//--------------------- .text._Z10uniformAddPjS_iii --------------------------
	.section	.text._Z10uniformAddPjS_iii,"ax",@progbits
	.align	128
        .global         _Z10uniformAddPjS_iii
        .type           _Z10uniformAddPjS_iii,@function
        .size           _Z10uniformAddPjS_iii,(.L_x_64 - _Z10uniformAddPjS_iii)
        .other          _Z10uniformAddPjS_iii,@"STO_CUDA_ENTRY STV_DEFAULT"
_Z10uniformAddPjS_iii:
.text._Z10uniformAddPjS_iii:
[----:B------:R-:W-:Y:S01]  /*0000*/  LDC R1, c[0x0][0x37c] ;  /* 0x0000df00ff017b82 */ /* 0x000fe20000000800 */
[----:B------:R-:W0:Y:S07]  /*0010*/  S2R R13, SR_TID.X ;  /* 0x00000000000d7919 */ /* 0x000e2e0000002100 */
[----:B------:R-:W1:Y:S01]  /*0020*/  S2UR UR4, SR_CTAID.X ;  /* 0x00000000000479c3 */ /* 0x000e620000002500 */
[----:B------:R-:W2:Y:S01]  /*0030*/  LDCU.64 UR6, c[0x0][0x358] ;  /* 0x00006b00ff0677ac */ /* 0x000ea20008000a00 */
[----:B------:R-:W3:Y:S01]  /*0040*/  LDCU UR8, c[0x0][0x398] ;  /* 0x00007300ff0877ac */ /* 0x000ee20008000800 */
[----:B0-----:R-:W-:-:S13]  /*0050*/  ISETP.NE.AND P0, PT, R13, RZ, PT ;  /* 0x000000ff0d00720c */ /* 0x001fda0003f05270 */
[----:B------:R-:W1:Y:S08]  /*0060*/  @!P0 LDC R5, c[0x0][0x394] ;  /* 0x0000e500ff058b82 */ /* 0x000e700000000800 */
[----:B------:R-:W0:Y:S01]  /*0070*/  @!P0 LDC.64 R2, c[0x0][0x388] ;  /* 0x0000e200ff028b82 */ /* 0x000e220000000a00 */
[----:B-1----:R-:W-:-:S05]  /*0080*/  @!P0 IADD3 R5, PT, PT, R5, UR4, RZ ;  /* 0x0000000405058c10 */ /* 0x002fca000fffe0ff */
[----:B0-----:R-:W-:Y:S02]  /*0090*/  @!P0 IMAD.WIDE.U32 R2, R5, 0x4, R2 ;  /* 0x0000000405028825 */ /* 0x001fe400078e0002 */
[----:B------:R-:W0:Y:S03]  /*00a0*/  LDC R8, c[0x0][0x360] ;  /* 0x0000d800ff087b82 */ /* 0x000e260000000800 */
[----:B--2---:R1:W2:Y:S01]  /*00b0*/  @!P0 LDG.E R0, desc[UR6][R2.64] ;  /* 0x0000000602008981 */ /* 0x0042a2000c1e1900 */
[----:B------:R-:W-:-:S04]  /*00c0*/  USHF.L.U32 UR4, UR4, 0x8, URZ ;  /* 0x0000000804047899 */ /* 0x000fc800080006ff */
[----:B------:R-:W4:Y:S01]  /*00d0*/  S2UR UR5, SR_CgaCtaId ;  /* 0x00000000000579c3 */ /* 0x000f220000008800 */
[----:B------:R-:W-:-:S07]  /*00e0*/  USHF.R.S32.HI UR4, URZ, 0x8, UR4 ;  /* 0x00000008ff047899 */ /* 0x000fce0008011404 */
[----:B------:R-:W1:Y:S01]  /*00f0*/  LDC.64 R4, c[0x0][0x380] ;  /* 0x0000e000ff047b82 */ /* 0x000e620000000a00 */
[----:B0-----:R-:W-:Y:S01]  /*0100*/  IMAD R6, R8, UR4, RZ ;  /* 0x0000000408067c24 */ /* 0x001fe2000f8e02ff */
[----:B------:R-:W-:-:S04]  /*0110*/  UMOV UR4, 0x400 ;  /* 0x0000040000047882 */ /* 0x000fc80000000000 */
[----:B------:R-:W-:Y:S01]  /*0120*/  LEA R6, R6, R13, 0x1 ;  /* 0x0000000d06067211 */ /* 0x000fe200078e08ff */
[----:B----4-:R-:W-:-:S04]  /*0130*/  ULEA UR4, UR5, UR4, 0x18 ;  /* 0x0000000405047291 */ /* 0x010fc8000f8ec0ff */
[----:B---3--:R-:W-:-:S04]  /*0140*/  VIADD R7, R6, UR8 ;  /* 0x0000000806077c36 */ /* 0x008fc80008000000 */
[C---:B-1----:R-:W-:Y:S01]  /*0150*/  IMAD.WIDE.U32 R2, R7.reuse, 0x4, R4 ;  /* 0x0000000407027825 */ /* 0x042fe200078e0004 */
[----:B--2---:R-:W-:Y:S01]  /*0160*/  @!P0 STS [UR4], R0 ;  /* 0x00000000ff008988 */ /* 0x004fe20008000804 */
[----:B------:R-:W-:Y:S06]  /*0170*/  BAR.SYNC.DEFER_BLOCKING 0x0 ;  /* 0x0000000000007b1d */ /* 0x000fec0000010000 */
[----:B------:R-:W2:Y:S01]  /*0180*/  LDG.E R9, desc[UR6][R2.64] ;  /* 0x0000000602097981 */ /* 0x000ea2000c1e1900 */
[----:B------:R-:W-:-:S03]  /*0190*/  IADD3 R7, PT, PT, R7, R8, RZ ;  /* 0x0000000807077210 */ /* 0x000fc60007ffe0ff */
[----:B------:R-:W2:Y:S01]  /*01a0*/  LDS R6, [UR4] ;  /* 0x00000004ff067984 */ /* 0x000ea20008000800 */
[----:B------:R-:W0:Y:S01]  /*01b0*/  LDCU UR4, c[0x0][0x390] ;  /* 0x00007200ff0477ac */ /* 0x000e220008000800 */
[----:B------:R-:W-:Y:S01]  /*01c0*/  IMAD.WIDE.U32 R4, R7, 0x4, R4 ;  /* 0x0000000407047825 */ /* 0x000fe200078e0004 */
[----:B------:R-:W-:-:S03]  /*01d0*/  IADD3 R7, PT, PT, R13, R8, RZ ;  /* 0x000000080d077210 */ /* 0x000fc60007ffe0ff */
[----:B--2---:R-:W-:-:S05]  /*01e0*/  IMAD.IADD R9, R6, 0x1, R9 ;  /* 0x0000000106097824 */ /* 0x004fca00078e0209 */
[----:B------:R-:W-:Y:S04]  /*01f0*/  STG.E desc[UR6][R2.64], R9 ;  /* 0x0000000902007986 */ /* 0x000fe8000c101906 */
[----:B------:R-:W2:Y:S01]  /*0200*/  LDG.E R11, desc[UR6][R4.64] ;  /* 0x00000006040b7981 */ /* 0x000ea2000c1e1900 */
[----:B0-----:R-:W-:-:S04]  /*0210*/  ISETP.GE.U32.AND P0, PT, R7, UR4, PT ;  /* 0x0000000407007c0c */ /* 0x001fc8000bf06070 */
[----:B------:R-:W-:-:S05]  /*0220*/  SEL R6, R6, RZ, !P0 ;  /* 0x000000ff06067207 */ /* 0x000fca0004000000 */
[----:B--2---:R-:W-:-:S05]  /*0230*/  IMAD.IADD R11, R6, 0x1, R11 ;  /* 0x00000001060b7824 */ /* 0x004fca00078e020b */
[----:B------:R-:W-:Y:S01]  /*0240*/  STG.E desc[UR6][R4.64], R11 ;  /* 0x0000000b04007986 */ /* 0x000fe2000c101906 */
[----:B------:R-:W-:Y:S05]  /*0250*/  EXIT ;  /* 0x000000000000794d */ /* 0x000fea0003800000 */
.L_x_0:
[----:B------:R-:W-:-:S00]  /*0260*/  BRA `(.L_x_0) ;  /* 0xfffffffc00fc7947 */ /* 0x000fc0000383ffff */
[----:B------:R-:W-:-:S00]  /*0270*/  NOP ;  /* 0x0000000000007918 */ /* 0x000fc00000000000 */
        /* <DEDUP_REMOVED lines=8> */
.L_x_64:


//--------------------- .text._Z7prescanILb0ELb1EEvPjPKjS0_iii --------------------------
	.section	.text._Z7prescanILb0ELb1EEvPjPKjS0_iii,"ax",@progbits
	.align	128
        .global         _Z7prescanILb0ELb1EEvPjPKjS0_iii
        .type           _Z7prescanILb0ELb1EEvPjPKjS0_iii,@function
        .size           _Z7prescanILb0ELb1EEvPjPKjS0_iii,(.L_x_65 - _Z7prescanILb0ELb1EEvPjPKjS0_iii)
        .other          _Z7prescanILb0ELb1EEvPjPKjS0_iii,@"STO_CUDA_ENTRY STV_DEFAULT"
_Z7prescanILb0ELb1EEvPjPKjS0_iii:
.text._Z7prescanILb0ELb1EEvPjPKjS0_iii:
[----:B------:R-:W-:Y:S01]  /*0000*/  LDC R1, c[0x0][0x37c] ;  /* 0x0000df00ff017b82 */ /* 0x000fe20000000800 */
[----:B------:R-:W0:Y:S01]  /*0010*/  LDCU UR4, c[0x0][0x3a0] ;  /* 0x00007400ff0477ac */ /* 0x000e220008000800 */
[----:B------:R-:W1:Y:S06]  /*0020*/  S2R R3, SR_TID.X ;  /* 0x0000000000037919 */ /* 0x000e6c0000002100 */
[----:B------:R-:W2:Y:S01]  /*0030*/  LDC.64 R4, c[0x0][0x388] ;  /* 0x0000e200ff047b82 */ /* 0x000ea20000000a00 */
[----:B------:R-:W-:Y:S01]  /*0040*/  IMAD.MOV.U32 R11, RZ, RZ, RZ ;  /* 0x000000ffff0b7224 */ /* 0x000fe200078e00ff */
[----:B------:R-:W3:Y:S01]  /*0050*/  LDCU UR7, c[0x0][0x398] ;  /* 0x00007300ff0777ac */ /* 0x000ee20008000800 */
[----:B------:R-:W4:Y:S01]  /*0060*/  LDCU UR6, c[0x0][0x3a0] ;  /* 0x00007400ff0677ac */ /* 0x000f220008000800 */
[----:B------:R-:W5:Y:S01]  /*0070*/  LDCU.64 UR8, c[0x0][0x358] ;  /* 0x00006b00ff0877ac */ /* 0x000f620008000a00 */
[----:B0-----:R-:W-:-:S06]  /*0080*/  UISETP.NE.AND UP0, UPT, UR4, URZ, UPT ;  /* 0x000000ff0400728c */ /* 0x001fcc000bf05270 */
[----:B------:R-:W-:-:S05]  /*0090*/  PLOP3.LUT P0, PT, PT, PT, UP0, 0x80, 0x8 ;  /* 0x000000000008781c */ /* 0x000fca0003f0f008 */
[----:B------:R-:W0:Y:S01]  /*00a0*/  @!UP0 LDCU UR5, c[0x0][0x360] ;  /* 0x00006c00ff0587ac */ /* 0x000e220008000800 */
[----:B------:R-:W1:Y:S07]  /*00b0*/  LDC R0, c[0x0][0x360] ;  /* 0x0000d800ff007b82 */ /* 0x000e6e0000000800 */
[----:B------:R-:W3:Y:S01]  /*00c0*/  @!P0 S2R R2, SR_CTAID.X ;  /* 0x0000000000028919 */ /* 0x000ee20000002500 */
[----:B-1----:R-:W-:Y:S01]  /*00d0*/  IMAD.IADD R12, R3, 0x1, R0 ;  /* 0x00000001030c7824 */ /* 0x002fe200078e0200 */
[----:B---3--:R-:W-:-:S04]  /*00e0*/  @!P0 R2UR UR4, R2 ;  /* 0x00000000020482ca */ /* 0x008fc800000e0000 */
[----:B------:R-:W-:-:S09]  /*00f0*/  ISETP.GE.AND P0, PT, R12, UR7, PT ;  /* 0x000000070c007c0c */ /* 0x000fd2000bf06270 */
[----:B------:R-:W-:-:S04]  /*0100*/  @!UP0 USHF.L.U32 UR4, UR4, 0x8, URZ ;  /* 0x0000000804048899 */ /* 0x000fc800080006ff */
[----:B------:R-:W-:-:S04]  /*0110*/  @!UP0 USHF.R.S32.HI UR4, URZ, 0x8, UR4 ;  /* 0x00000008ff048899 */ /* 0x000fc80008011404 */
[----:B0-----:R-:W-:-:S04]  /*0120*/  @!UP0 UIMAD UR4, UR4, UR5, URZ ;  /* 0x00000005040482a4 */ /* 0x001fc8000f8e02ff */
[----:B----4-:R-:W-:-:S06]  /*0130*/  @!UP0 USHF.L.U32 UR6, UR4, 0x1, URZ ;  /* 0x0000000104068899 */ /* 0x010fcc00080006ff */
[----:B------:R-:W-:-:S04]  /*0140*/  VIADD R2, R3, UR6 ;  /* 0x0000000603027c36 */ /* 0x000fc80008000000 */
[----:B--2---:R-:W-:-:S03]  /*0150*/  IMAD.WIDE R8, R2, 0x4, R4 ;  /* 0x0000000402087825 */ /* 0x004fc600078e0204 */
[----:B------:R-:W-:-:S03]  /*0160*/  @!P0 LEA R6, P1, R0, R8, 0x2 ;  /* 0x0000000800068211 */ /* 0x000fc600078210ff */
[----:B-----5:R-:W2:Y:S02]  /*0170*/  LDG.E R8, desc[UR8][R8.64] ;  /* 0x0000000808087981 */ /* 0x020ea4000c1e1900 */
[----:B------:R-:W-:-:S05]  /*0180*/  @!P0 IMAD.X R7, RZ, RZ, R9, P1 ;  /* 0x000000ffff078224 */ /* 0x000fca00008e0609 */
[----:B------:R0:W3:Y:S01]  /*0190*/  @!P0 LDG.E R11, desc[UR8][R6.64] ;  /* 0x00000008060b8981 */ /* 0x0000e2000c1e1900 */
[----:B------:R-:W1:Y:S01]  /*01a0*/  S2UR UR5, SR_CgaCtaId ;  /* 0x00000000000579c3 */ /* 0x000e620000008800 */
[----:B------:R-:W-:Y:S01]  /*01b0*/  UMOV UR4, 0x400 ;  /* 0x0000040000047882 */ /* 0x000fe20000000000 */
[----:B------:R-:W-:Y:S02]  /*01c0*/  LEA.HI R5, R3, R3, RZ, 0x1c ;  /* 0x0000000303057211 */ /* 0x000fe400078fe0ff */
[----:B------:R-:W-:Y:S01]  /*01d0*/  LEA.HI R4, R12, R12, RZ, 0x1c ;  /* 0x0000000c0c047211 */ /* 0x000fe200078fe0ff */
[----:B-1----:R-:W-:-:S06]  /*01e0*/  ULEA UR4, UR5, UR4, 0x18 ;  /* 0x0000000405047291 */ /* 0x002fcc000f8ec0ff */
[----:B------:R-:W-:Y:S02]  /*01f0*/  LEA R5, R5, UR4, 0x2 ;  /* 0x0000000405057c11 */ /* 0x000fe4000f8e10ff */
[----:B------:R-:W-:Y:S01]  /*0200*/  LEA R4, R4, UR4, 0x2 ;  /* 0x0000000404047c11 */ /* 0x000fe2000f8e10ff */
[----:B------:R-:W-:Y:S02]  /*0210*/  IMAD.MOV.U32 R10, RZ, RZ, 0x1 ;  /* 0x00000001ff0a7424 */ /* 0x000fe400078e00ff */
[----:B0-----:R-:W-:Y:S01]  /*0220*/  IMAD.MOV.U32 R6, RZ, RZ, R0 ;  /* 0x000000ffff067224 */ /* 0x001fe200078e0000 */
[----:B--2---:R0:W-:Y:S04]  /*0230*/  STS [R5], R8 ;  /* 0x0000000805007388 */ /* 0x0041e80000000800 */
[----:B---3--:R0:W-:Y:S02]  /*0240*/  STS [R4], R11 ;  /* 0x0000000b04007388 */ /* 0x0081e40000000800 */
.L_x_3:
[----:B------:R-:W-:Y:S01]  /*0250*/  BAR.SYNC.DEFER_BLOCKING 0x0 ;  /* 0x0000000000007b1d */ /* 0x000fe20000010000 */
[----:B------:R-:W-:Y:S02]  /*0260*/  ISETP.GE.U32.AND P0, PT, R3, R6, PT ;  /* 0x000000060300720c */ /* 0x000fe40003f06070 */
[----:B------:R-:W-:Y:S02]  /*0270*/  ISETP.GT.U32.AND P1, PT, R6, 0x1, PT ;  /* 0x000000010600780c */ /* 0x000fe40003f24070 */
[----:B------:R-:W-:Y:S01]  /*0280*/  SHF.R.U32.HI R9, RZ, 0x1, R6 ;  /* 0x00000001ff097819 */ /* 0x000fe20000011606 */
[----:B------:R-:W-:Y:S08]  /*0290*/  BSSY.RECONVERGENT B0, `(.L_x_1) ;  /* 0x000000f000007945 */ /* 0x000ff00003800200 */
[----:B-1----:R-:W-:Y:S05]  /*02a0*/  @P0 BRA `(.L_x_2) ;  /* 0x0000000000340947 */ /* 0x002fea0003800000 */
[----:B------:R-:W-:-:S05]  /*02b0*/  IMAD.SHL.U32 R6, R10, 0x200, RZ ;  /* 0x000002000a067824 */ /* 0x000fca00078e00ff */
[----:B------:R-:W-:-:S05]  /*02c0*/  SHF.R.S32.HI R6, RZ, 0x8, R6 ;  /* 0x00000008ff067819 */ /* 0x000fca0000011406 */
[----:B------:R-:W-:-:S04]  /*02d0*/  IMAD R6, R6, R3, R10 ;  /* 0x0000000306067224 */ /* 0x000fc800078e020a */
[----:B------:R-:W-:-:S04]  /*02e0*/  VIADD R7, R6, 0xffffffff ;  /* 0xffffffff06077836 */ /* 0x000fc80000000000 */
[C---:B0-----:R-:W-:Y:S01]  /*02f0*/  IMAD.IADD R8, R7.reuse, 0x1, R10 ;  /* 0x0000000107087824 */ /* 0x041fe200078e020a */
[----:B------:R-:W-:-:S04]  /*0300*/  LEA.HI.SX32 R6, R7, R6, 0x1c ;  /* 0x0000000607067211 */ /* 0x000fc800078fe2ff */
[----:B------:R-:W-:Y:S02]  /*0310*/  LEA.HI.SX32 R8, R8, R8, 0x1c ;  /* 0x0000000808087211 */ /* 0x000fe400078fe2ff */
[----:B------:R-:W-:Y:S02]  /*0320*/  LEA R6, R6, UR4, 0x2 ;  /* 0x0000000406067c11 */ /* 0x000fe4000f8e10ff */
[----:B------:R-:W-:-:S04]  /*0330*/  LEA R8, R8, UR4, 0x2 ;  /* 0x0000000408087c11 */ /* 0x000fc8000f8e10ff */
[----:B------:R-:W-:Y:S04]  /*0340*/  LDS R6, [R6+-0x4] ;  /* 0xfffffc0006067984 */ /* 0x000fe80000000800 */
[----:B------:R-:W0:Y:S02]  /*0350*/  LDS R7, [R8] ;  /* 0x0000000008077984 */ /* 0x000e240000000800 */
[----:B0-----:R-:W-:-:S05]  /*0360*/  IMAD.IADD R7, R6, 0x1, R7 ;  /* 0x0000000106077824 */ /* 0x001fca00078e0207 */
[----:B------:R1:W-:Y:S02]  /*0370*/  STS [R8], R7 ;  /* 0x0000000708007388 */ /* 0x0003e40000000800 */
.L_x_2:
[----:B------:R-:W-:Y:S05]  /*0380*/  BSYNC.RECONVERGENT B0 ;  /* 0x0000000000007941 */ /* 0x000fea0003800200 */
.L_x_1:
[----:B------:R-:W-:Y:S02]  /*0390*/  IMAD.MOV.U32 R6, RZ, RZ, R9 ;  /* 0x000000ffff067224 */ /* 0x000fe400078e0009 */
[----:B------:R-:W-:Y:S01]  /*03a0*/  IMAD.SHL.U32 R10, R10, 0x2, RZ ;  /* 0x000000020a0a7824 */ /* 0x000fe200078e00ff */
[----:B------:R-:W-:Y:S06]  /*03b0*/  @P1 BRA `(.L_x_3) ;  /* 0xfffffffc00a41947 */ /* 0x000fec000383ffff */
[----:B------:R-:W-:Y:S01]  /*03c0*/  ISETP.NE.AND P0, PT, R3, RZ, PT ;  /* 0x000000ff0300720c */ /* 0x000fe20003f05270 */
[----:B------:R-:W-:-:S12]  /*03d0*/  UMOV UR5, 0x1 ;  /* 0x0000000100057882 */ /* 0x000fd80000000000 */
[----:B------:R-:W-:-:S04]  /*03e0*/  @!P0 IMAD.SHL.U32 R6, R0, 0x2, RZ ;  /* 0x0000000200068824 */ /* 0x000fc800078e00ff */
[----:B-1----:R-:W-:-:S05]  /*03f0*/  @!P0 VIADD R7, R6, 0xffffffff ;  /* 0xffffffff06078836 */ /* 0x002fca0000000000 */
[----:B------:R-:W-:-:S04]  /*0400*/  @!P0 LEA.HI R7, R7, R6, RZ, 0x1c ;  /* 0x0000000607078211 */ /* 0x000fc800078fe0ff */
[----:B------:R-:W-:-:S05]  /*0410*/  @!P0 LEA R7, R7, UR4, 0x2 ;  /* 0x0000000407078c11 */ /* 0x000fca000f8e10ff */
[----:B------:R1:W-:Y:S02]  /*0420*/  @!P0 STS [R7+-0x4], RZ ;  /* 0xfffffcff07008388 */ /* 0x0003e40000000800 */
.L_x_6:
[----:B------:R-:W-:Y:S01]  /*0430*/  BAR.SYNC.DEFER_BLOCKING 0x0 ;  /* 0x0000000000007b1d */ /* 0x000fe20000010000 */
[----:B------:R-:W-:Y:S01]  /*0440*/  ISETP.GE.U32.AND P0, PT, R3, UR5, PT ;  /* 0x0000000503007c0c */ /* 0x000fe2000bf06070 */
[----:B------:R-:W-:Y:S01]  /*0450*/  USHF.L.U32 UR5, UR5, 0x1, URZ ;  /* 0x0000000105057899 */ /* 0x000fe200080006ff */
[----:B------:R-:W-:-:S03]  /*0460*/  SHF.R.U32.HI R14, RZ, 0x1, R10 ;  /* 0x00000001ff0e7819 */ /* 0x000fc6000001160a */
[----:B------:R-:W-:Y:S02]  /*0470*/  BSSY.RECONVERGENT B0, `(.L_x_4) ;  /* 0x0000012000007945 */ /* 0x000fe40003800200 */
[----:B------:R-:W-:-:S06]  /*0480*/  ISETP.LT.U32.AND P1, PT, R0, UR5, PT ;  /* 0x0000000500007c0c */ /* 0x000fcc000bf21070 */
[----:B--2---:R-:W-:Y:S07]  /*0490*/  @P0 BRA `(.L_x_5) ;  /* 0x00000000003c0947 */ /* 0x004fee0003800000 */
[----:B------:R-:W-:-:S05]  /*04a0*/  IMAD.SHL.U32 R6, R10, 0x100, RZ ;  /* 0x000001000a067824 */ /* 0x000fca00078e00ff */
[----:B------:R-:W-:-:S04]  /*04b0*/  SHF.R.S32.HI R6, RZ, 0x8, R6 ;  /* 0x00000008ff067819 */ /* 0x000fc80000011406 */
[----:B------:R-:W-:-:S05]  /*04c0*/  LOP3.LUT R6, R6, 0xfffffffe, RZ, 0xc0, !PT ;  /* 0xfffffffe06067812 */ /* 0x000fca00078ec0ff */
[----:B------:R-:W-:-:S04]  /*04d0*/  IMAD R6, R6, R3, R14 ;  /* 0x0000000306067224 */ /* 0x000fc800078e020e */
[----:B-1----:R-:W-:-:S04]  /*04e0*/  VIADD R7, R6, 0xffffffff ;  /* 0xffffffff06077836 */ /* 0x002fc80000000000 */
[----:B0-----:R-:W-:Y:S01]  /*04f0*/  IMAD.IADD R8, R14, 0x1, R7 ;  /* 0x000000010e087824 */ /* 0x001fe200078e0207 */
[----:B------:R-:W-:-:S04]  /*0500*/  LEA.HI.SX32 R6, R7, R6, 0x1c ;  /* 0x0000000607067211 */ /* 0x000fc800078fe2ff */
[----:B------:R-:W-:Y:S02]  /*0510*/  LEA.HI.SX32 R8, R8, R8, 0x1c ;  /* 0x0000000808087211 */ /* 0x000fe400078fe2ff */
[----:B------:R-:W-:Y:S02]  /*0520*/  LEA R6, R6, UR4, 0x2 ;  /* 0x0000000406067c11 */ /* 0x000fe4000f8e10ff */
[----:B------:R-:W-:-:S03]  /*0530*/  LEA R8, R8, UR4, 0x2 ;  /* 0x0000000408087c11 */ /* 0x000fc6000f8e10ff */
[----:B------:R-:W-:Y:S04]  /*0540*/  LDS R7, [R6+-0x4] ;  /* 0xfffffc0006077984 */ /* 0x000fe80000000800 */
[----:B------:R-:W0:Y:S02]  /*0550*/  LDS R9, [R8] ;  /* 0x0000000008097984 */ /* 0x000e240000000800 */
[----:B0-----:R-:W-:Y:S02]  /*0560*/  IMAD.IADD R7, R7, 0x1, R9 ;  /* 0x0000000107077824 */ /* 0x001fe400078e0209 */
[----:B------:R2:W-:Y:S04]  /*0570*/  STS [R6+-0x4], R9 ;  /* 0xfffffc0906007388 */ /* 0x0005e80000000800 */
[----:B------:R2:W-:Y:S02]  /*0580*/  STS [R8], R7 ;  /* 0x0000000708007388 */ /* 0x0005e40000000800 */
.L_x_5:
[----:B------:R-:W-:Y:S05]  /*0590*/  BSYNC.RECONVERGENT B0 ;  /* 0x0000000000007941 */ /* 0x000fea0003800200 */
.L_x_4:
[----:B------:R-:W-:Y:S01]  /*05a0*/  IMAD.MOV.U32 R10, RZ, RZ, R14 ;  /* 0x000000ffff0a7224 */ /* 0x000fe200078e000e */
[----:B------:R-:W-:Y:S06]  /*05b0*/  @!P1 BRA `(.L_x_6) ;  /* 0xfffffffc009c9947 */ /* 0x000fec000383ffff */
[----:B------:R-:W-:Y:S06]  /*05c0*/  BAR.SYNC.DEFER_BLOCKING 0x0 ;  /* 0x0000000000007b1d */ /* 0x000fec0000010000 */
[----:B------:R-:W3:Y:S02]  /*05d0*/  LDCU UR6, c[0x0][0x398] ;  /* 0x00007300ff0677ac */ /* 0x000ee40008000800 */
[----:B-12---:R-:W1:Y:S01]  /*05e0*/  LDC.64 R6, c[0x0][0x380] ;  /* 0x0000e000ff067b82 */ /* 0x006e620000000a00 */
[----:B0-----:R-:W0:Y:S01]  /*05f0*/  LDS R5, [R5] ;  /* 0x0000000005057984 */ /* 0x001e220000000800 */
[----:B---3--:R-:W-:Y:S01]  /*0600*/  ISETP.GE.AND P0, PT, R12, UR6, PT ;  /* 0x000000060c007c0c */ /* 0x008fe2000bf06270 */
[----:B-1----:R-:W-:-:S05]  /*0610*/  IMAD.WIDE R6, R2, 0x4, R6 ;  /* 0x0000000402067825 */ /* 0x002fca00078e0206 */
[----:B0-----:R0:W-:Y:S07]  /*0620*/  STG.E desc[UR8][R6.64], R5 ;  /* 0x0000000506007986 */ /* 0x0011ee000c101908 */
[----:B------:R-:W-:Y:S05]  /*0630*/  @P0 EXIT ;  /* 0x000000000000094d */ /* 0x000fea0003800000 */
[----:B0-----:R-:W0:Y:S01]  /*0640*/  LDS R5, [R4] ;  /* 0x0000000004057984 */ /* 0x001e220000000800 */
[----:B------:R-:W-:-:S05]  /*0650*/  LEA R2, P0, R0, R6, 0x2 ;  /* 0x0000000600027211 */ /* 0x000fca00078010ff */
[----:B------:R-:W-:-:S05]  /*0660*/  IMAD.X R3, RZ, RZ, R7, P0 ;  /* 0x000000ffff037224 */ /* 0x000fca00000e0607 */
[----:B0-----:R-:W-:Y:S01]  /*0670*/  STG.E desc[UR8][R2.64], R5 ;  /* 0x0000000502007986 */ /* 0x001fe2000c101908 */
[----:B------:R-:W-:Y:S05]  /*0680*/  EXIT ;  /* 0x000000000000794d */ /* 0x000fea0003800000 */
.L_x_7:
        /* <DEDUP_REMOVED lines=15> */
.L_x_65:


//--------------------- .text._Z7prescanILb0ELb0EEvPjPKjS0_iii --------------------------
	.section	.text._Z7prescanILb0ELb0EEvPjPKjS0_iii,"ax",@progbits
	.align	128
        .global         _Z7prescanILb0ELb0EEvPjPKjS0_iii
        .type           _Z7prescanILb0ELb0EEvPjPKjS0_iii,@function
        .size           _Z7prescanILb0ELb0EEvPjPKjS0_iii,(.L_x_66 - _Z7prescanILb0ELb0EEvPjPKjS0_iii)
        .other          _Z7prescanILb0ELb0EEvPjPKjS0_iii,@"STO_CUDA_ENTRY STV_DEFAULT"
_Z7prescanILb0ELb0EEvPjPKjS0_iii:
.text._Z7prescanILb0ELb0EEvPjPKjS0_iii:
[----:B------:R-:W-:Y:S01]  /*0000*/  LDC R1, c[0x0][0x37c] ;  /* 0x0000df00ff017b82 */ /* 0x000fe20000000800 */
[----:B------:R-:W0:Y:S01]  /*0010*/  LDCU UR4, c[0x0][0x3a0] ;  /* 0x00007400ff0477ac */ /* 0x000e220008000800 */
[----:B------:R-:W1:Y:S06]  /*0020*/  S2R R3, SR_TID.X ;  /* 0x0000000000037919 */ /* 0x000e6c0000002100 */
[----:B------:R-:W2:Y:S01]  /*0030*/  LDC.64 R8, c[0x0][0x388] ;  /* 0x0000e200ff087b82 */ /* 0x000ea20000000a00 */
[----:B------:R-:W3:Y:S01]  /*0040*/  LDCU UR6, c[0x0][0x3a0] ;  /* 0x00007400ff0677ac */ /* 0x000ee20008000800 */
[----:B------:R-:W4:Y:S01]  /*0050*/  LDCU.64 UR8, c[0x0][0x358] ;  /* 0x00006b00ff0877ac */ /* 0x000f220008000a00 */
[----:B0-----:R-:W-:-:S06]  /*0060*/  UISETP.NE.AND UP0, UPT, UR4, URZ, UPT ;  /* 0x000000ff0400728c */ /* 0x001fcc000bf05270 */
[----:B------:R-:W-:-:S05]  /*0070*/  PLOP3.LUT P0, PT, PT, PT, UP0, 0x80, 0x8 ;  /* 0x000000000008781c */ /* 0x000fca0003f0f008 */
[----:B------:R-:W0:Y:S01]  /*0080*/  @!UP0 LDCU UR5, c[0x0][0x360] ;  /* 0x00006c00ff0587ac */ /* 0x000e220008000800 */
[----:B------:R-:W5:Y:S07]  /*0090*/  LDC R4, c[0x0][0x360] ;  /* 0x0000d800ff047b82 */ /* 0x000f6e0000000800 */
[----:B------:R-:W3:Y:S01]  /*00a0*/  @!P0 S2R R0, SR_CTAID.X ;  /* 0x0000000000008919 */ /* 0x000ee20000002500 */
[----:B-----5:R-:W-:Y:S01]  /*00b0*/  IMAD.SHL.U32 R2, R4, 0x4, RZ ;  /* 0x0000000404027824 */ /* 0x020fe200078e00ff */
[----:B---3--:R-:W-:-:S13]  /*00c0*/  @!P0 R2UR UR4, R0 ;  /* 0x00000000000482ca */ /* 0x008fda00000e0000 */
[----:B------:R-:W-:-:S04]  /*00d0*/  @!UP0 USHF.L.U32 UR4, UR4, 0x8, URZ ;  /* 0x0000000804048899 */ /* 0x000fc800080006ff */
[----:B------:R-:W-:-:S04]  /*00e0*/  @!UP0 USHF.R.S32.HI UR4, URZ, 0x8, UR4 ;  /* 0x00000008ff048899 */ /* 0x000fc80008011404 */
[----:B0-----:R-:W-:-:S04]  /*00f0*/  @!UP0 UIMAD UR4, UR4, UR5, URZ ;  /* 0x00000005040482a4 */ /* 0x001fc8000f8e02ff */
[----:B------:R-:W-:-:S06]  /*0100*/  @!UP0 USHF.L.U32 UR6, UR4, 0x1, URZ ;  /* 0x0000000104068899 */ /* 0x000fcc00080006ff */
[----:B-1----:R-:W-:-:S04]  /*0110*/  VIADD R0, R3, UR6 ;  /* 0x0000000603007c36 */ /* 0x002fc80008000000 */
[----:B--2---:R-:W-:-:S03]  /*0120*/  IMAD.WIDE R8, R0, 0x4, R8 ;  /* 0x0000000400087825 */ /* 0x004fc600078e0208 */
[----:B------:R-:W-:-:S03]  /*0130*/  IADD3 R10, P0, PT, R8, R2, RZ ;  /* 0x00000002080a7210 */ /* 0x000fc60007f1e0ff */
[----:B----4-:R-:W2:Y:S02]  /*0140*/  LDG.E R8, desc[UR8][R8.64] ;  /* 0x0000000808087981 */ /* 0x010ea4000c1e1900 */
[----:B------:R-:W-:-:S06]  /*0150*/  IMAD.X R11, RZ, RZ, R9, P0 ;  /* 0x000000ffff0b7224 */ /* 0x000fcc00000e0609 */
[----:B------:R0:W3:Y:S01]  /*0160*/  LDG.E R11, desc[UR8][R10.64] ;  /* 0x000000080a0b7981 */ /* 0x0000e2000c1e1900 */
[----:B------:R-:W1:Y:S01]  /*0170*/  S2UR UR5, SR_CgaCtaId ;  /* 0x00000000000579c3 */ /* 0x000e620000008800 */
[----:B------:R-:W-:Y:S01]  /*0180*/  UMOV UR4, 0x400 ;  /* 0x0000040000047882 */ /* 0x000fe20000000000 */
[C---:B------:R-:W-:Y:S01]  /*0190*/  IMAD.IADD R5, R3.reuse, 0x1, R4 ;  /* 0x0000000103057824 */ /* 0x040fe200078e0204 */
[----:B------:R-:W-:-:S04]  /*01a0*/  LEA.HI R6, R3, R3, RZ, 0x1c ;  /* 0x0000000303067211 */ /* 0x000fc800078fe0ff */
[----:B------:R-:W-:Y:S01]  /*01b0*/  LEA.HI R7, R5, R5, RZ, 0x1c ;  /* 0x0000000505077211 */ /* 0x000fe200078fe0ff */
[----:B-1----:R-:W-:-:S06]  /*01c0*/  ULEA UR4, UR5, UR4, 0x18 ;  /* 0x0000000405047291 */ /* 0x002fcc000f8ec0ff */
[----:B------:R-:W-:Y:S02]  /*01d0*/  LEA R5, R6, UR4, 0x2 ;  /* 0x0000000406057c11 */ /* 0x000fe4000f8e10ff */
[----:B------:R-:W-:Y:S01]  /*01e0*/  LEA R6, R7, UR4, 0x2 ;  /* 0x0000000407067c11 */ /* 0x000fe2000f8e10ff */
[----:B0-----:R-:W-:Y:S02]  /*01f0*/  IMAD.MOV.U32 R10, RZ, RZ, 0x1 ;  /* 0x00000001ff0a7424 */ /* 0x001fe400078e00ff */
[----:B------:R-:W-:Y:S01]  /*0200*/  IMAD.MOV.U32 R12, RZ, RZ, R4 ;  /* 0x000000ffff0c7224 */ /* 0x000fe200078e0004 */
[----:B--2---:R0:W-:Y:S04]  /*0210*/  STS [R5], R8 ;  /* 0x0000000805007388 */ /* 0x0041e80000000800 */
[----:B---3--:R0:W-:Y:S02]  /*0220*/  STS [R6], R11 ;  /* 0x0000000b06007388 */ /* 0x0081e40000000800 */
.L_x_10:
        /* <DEDUP_REMOVED lines=9> */
[----:B0-----:R-:W-:-:S04]  /*02c0*/  VIADD R8, R7, 0xffffffff ;  /* 0xffffffff07087836 */ /* 0x001fc80000000000 */
[C---:B------:R-:W-:Y:S01]  /*02d0*/  IMAD.IADD R9, R8.reuse, 0x1, R10 ;  /* 0x0000000108097824 */ /* 0x040fe200078e020a */
        /* <DEDUP_REMOVED lines=8> */
.L_x_9:
[----:B------:R-:W-:Y:S05]  /*0360*/  BSYNC.RECONVERGENT B0 ;  /* 0x0000000000007941 */ /* 0x000fea0003800200 */
.L_x_8:
[----:B------:R-:W-:Y:S01]  /*0370*/  IMAD.SHL.U32 R10, R10, 0x2, RZ ;  /* 0x000000020a0a7824 */ /* 0x000fe200078e00ff */
[----:B------:R-:W-:Y:S06]  /*0380*/  @P1 BRA `(.L_x_10) ;  /* 0xfffffffc00a81947 */ /* 0x000fec000383ffff */
[----:B------:R-:W-:Y:S01]  /*0390*/  ISETP.NE.AND P0, PT, R3, RZ, PT ;  /* 0x000000ff0300720c */ /* 0x000fe20003f05270 */
[----:B------:R-:W-:-:S12]  /*03a0*/  UMOV UR5, 0x1 ;  /* 0x0000000100057882 */ /* 0x000fd80000000000 */
[----:B------:R-:W-:-:S04]  /*03b0*/  @!P0 IMAD.SHL.U32 R7, R4, 0x2, RZ ;  /* 0x0000000204078824 */ /* 0x000fc800078e00ff */
[----:B01----:R-:W-:-:S05]  /*03c0*/  @!P0 VIADD R8, R7, 0xffffffff ;  /* 0xffffffff07088836 */ /* 0x003fca0000000000 */
[----:B------:R-:W-:-:S04]  /*03d0*/  @!P0 LEA.HI R8, R8, R7, RZ, 0x1c ;  /* 0x0000000708088211 */ /* 0x000fc800078fe0ff */
[----:B------:R-:W-:-:S05]  /*03e0*/  @!P0 LEA R8, R8, UR4, 0x2 ;  /* 0x0000000408088c11 */ /* 0x000fca000f8e10ff */
[----:B------:R0:W-:Y:S02]  /*03f0*/  @!P0 STS [R8+-0x4], RZ ;  /* 0xfffffcff08008388 */ /* 0x0001e40000000800 */
.L_x_13:
[----:B------:R-:W-:Y:S01]  /*0400*/  BAR.SYNC.DEFER_BLOCKING 0x0 ;  /* 0x0000000000007b1d */ /* 0x000fe20000010000 */
[----:B------:R-:W-:Y:S01]  /*0410*/  ISETP.GE.U32.AND P0, PT, R3, UR5, PT ;  /* 0x0000000503007c0c */ /* 0x000fe2000bf06070 */
[----:B------:R-:W-:Y:S01]  /*0420*/  USHF.L.U32 UR5, UR5, 0x1, URZ ;  /* 0x0000000105057899 */ /* 0x000fe200080006ff */
[----:B------:R-:W-:-:S03]  /*0430*/  SHF.R.U32.HI R12, RZ, 0x1, R10 ;  /* 0x00000001ff0c7819 */ /* 0x000fc6000001160a */
[----:B------:R-:W-:Y:S02]  /*0440*/  BSSY.RECONVERGENT B0, `(.L_x_11) ;  /* 0x0000012000007945 */ /* 0x000fe40003800200 */
[----:B------:R-:W-:-:S06]  /*0450*/  ISETP.LT.U32.AND P1, PT, R4, UR5, PT ;  /* 0x0000000504007c0c */ /* 0x000fcc000bf21070 */
[----:B------:R-:W-:Y:S07]  /*0460*/  @P0 BRA `(.L_x_12) ;  /* 0x00000000003c0947 */ /* 0x000fee0003800000 */
[----:B------:R-:W-:-:S05]  /*0470*/  IMAD.SHL.U32 R7, R10, 0x100, RZ ;  /* 0x000001000a077824 */ /* 0x000fca00078e00ff */
[----:B------:R-:W-:-:S04]  /*0480*/  SHF.R.S32.HI R7, RZ, 0x8, R7 ;  /* 0x00000008ff077819 */ /* 0x000fc80000011407 */
[----:B0-----:R-:W-:-:S05]  /*0490*/  LOP3.LUT R8, R7, 0xfffffffe, RZ, 0xc0, !PT ;  /* 0xfffffffe07087812 */ /* 0x001fca00078ec0ff */
[----:B------:R-:W-:-:S04]  /*04a0*/  IMAD R8, R8, R3, R12 ;  /* 0x0000000308087224 */ /* 0x000fc800078e020c */
[----:B------:R-:W-:-:S04]  /*04b0*/  VIADD R7, R8, 0xffffffff ;  /* 0xffffffff08077836 */ /* 0x000fc80000000000 */
[----:B------:R-:W-:Y:S01]  /*04c0*/  IMAD.IADD R9, R12, 0x1, R7 ;  /* 0x000000010c097824 */ /* 0x000fe200078e0207 */
        /* <DEDUP_REMOVED lines=9> */
.L_x_12:
[----:B------:R-:W-:Y:S05]  /*0560*/  BSYNC.RECONVERGENT B0 ;  /* 0x0000000000007941 */ /* 0x000fea0003800200 */
.L_x_11:
[----:B-1----:R-:W-:Y:S01]  /*0570*/  IMAD.MOV.U32 R10, RZ, RZ, R12 ;  /* 0x000000ffff0a7224 */ /* 0x002fe200078e000c */
[----:B------:R-:W-:Y:S06]  /*0580*/  @!P1 BRA `(.L_x_13) ;  /* 0xfffffffc009c9947 */ /* 0x000fec000383ffff */
[----:B------:R-:W-:Y:S08]  /*0590*/  BAR.SYNC.DEFER_BLOCKING 0x0 ;  /* 0x0000000000007b1d */ /* 0x000ff00000010000 */
[----:B0-----:R-:W0:Y:S01]  /*05a0*/  LDC.64 R8, c[0x0][0x380] ;  /* 0x0000e000ff087b82 */ /* 0x001e220000000a00 */
[----:B------:R-:W1:Y:S04]  /*05b0*/  LDS R5, [R5] ;  /* 0x0000000005057984 */ /* 0x000e680000000800 */
[----:B------:R-:W2:Y:S01]  /*05c0*/  LDS R7, [R6] ;  /* 0x0000000006077984 */ /* 0x000ea20000000800 */
[----:B0-----:R-:W-:-:S03]  /*05d0*/  IMAD.WIDE R8, R0, 0x4, R8 ;  /* 0x0000000400087825 */ /* 0x001fc600078e0208 */
[----:B------:R-:W-:-:S05]  /*05e0*/  IADD3 R2, P0, PT, R2, R8, RZ ;  /* 0x0000000802027210 */ /* 0x000fca0007f1e0ff */
[----:B------:R-:W-:Y:S01]  /*05f0*/  IMAD.X R3, RZ, RZ, R9, P0 ;  /* 0x000000ffff037224 */ /* 0x000fe200000e0609 */
[----:B-1----:R-:W-:Y:S04]  /*0600*/  STG.E desc[UR8][R8.64], R5 ;  /* 0x0000000508007986 */ /* 0x002fe8000c101908 */
[----:B--2---:R-:W-:Y:S01]  /*0610*/  STG.E desc[UR8][R2.64], R7 ;  /* 0x0000000702007986 */ /* 0x004fe2000c101908 */
[----:B------:R-:W-:Y:S05]  /*0620*/  EXIT ;  /* 0x000000000000794d */ /* 0x000fea0003800000 */
.L_x_14:
        /* <DEDUP_REMOVED lines=13> */
.L_x_66:


//--------------------- .text._Z7prescanILb1ELb1EEvPjPKjS0_iii --------------------------
	.section	.text._Z7prescanILb1ELb1EEvPjPKjS0_iii,"ax",@progbits
	.align	128
        .global         _Z7prescanILb1ELb1EEvPjPKjS0_iii
        .type           _Z7prescanILb1ELb1EEvPjPKjS0_iii,@function
        .size           _Z7prescanILb1ELb1EEvPjPKjS0_iii,(.L_x_67 - _Z7prescanILb1ELb1EEvPjPKjS0_iii)
        .other          _Z7prescanILb1ELb1EEvPjPKjS0_iii,@"STO_CUDA_ENTRY STV_DEFAULT"
_Z7prescanILb1ELb1EEvPjPKjS0_iii:
.text._Z7prescanILb1ELb1EEvPjPKjS0_iii:
        /* <DEDUP_REMOVED lines=22> */
[----:B------:R-:W-:-:S05]  /*0160*/  @!P0 LEA R10, P1, R0, R8, 0x2 ;  /* 0x00000008000a8211 */ /* 0x000fca00078210ff */
[----:B------:R-:W-:Y:S02]  /*0170*/  @!P0 IMAD.X R11, RZ, RZ, R9, P1 ;  /* 0x000000ffff0b8224 */ /* 0x000fe400008e0609 */
[----:B-----5:R0:W2:Y:S04]  /*0180*/  LDG.E R9, desc[UR8][R8.64] ;  /* 0x0000000808097981 */ /* 0x0200a8000c1e1900 */
[----:B------:R1:W3:Y:S01]  /*0190*/  @!P0 LDG.E R7, desc[UR8][R10.64] ;  /* 0x000000080a078981 */ /* 0x0002e2000c1e1900 */
[----:B------:R-:W-:Y:S02]  /*01a0*/  MOV R5, 0x400 ;  /* 0x0000040000057802 */ /* 0x000fe40000000f00 */
[----:B------:R-:W-:Y:S01]  /*01b0*/  LEA.HI R6, R3, R3, RZ, 0x1c ;  /* 0x0000000303067211 */ /* 0x000fe200078fe0ff */
[----:B------:R-:W4:Y:S01]  /*01c0*/  S2R R4, SR_CgaCtaId ;  /* 0x0000000000047919 */ /* 0x000f220000008800 */
[----:B0-----:R-:W-:-:S02]  /*01d0*/  HFMA2 R8, -RZ, RZ, 0, 5.9604644775390625e-08 ;  /* 0x00000001ff087431 */ /* 0x001fc400000001ff */
[----:B-1----:R-:W-:Y:S01]  /*01e0*/  IMAD.MOV.U32 R10, RZ, RZ, R0 ;  /* 0x000000ffff0a7224 */ /* 0x002fe200078e0000 */
[----:B----4-:R-:W-:Y:S02]  /*01f0*/  LEA R5, R4, R5, 0x18 ;  /* 0x0000000504057211 */ /* 0x010fe400078ec0ff */
[----:B------:R-:W-:-:S03]  /*0200*/  LEA.HI R4, R12, R12, RZ, 0x1c ;  /* 0x0000000c0c047211 */ /* 0x000fc600078fe0ff */
[--C-:B------:R-:W-:Y:S02]  /*0210*/  IMAD R6, R6, 0x4, R5.reuse ;  /* 0x0000000406067824 */ /* 0x100fe400078e0205 */
[----:B------:R-:W-:-:S03]  /*0220*/  IMAD R4, R4, 0x4, R5 ;  /* 0x0000000404047824 */ /* 0x000fc600078e0205 */
[----:B--2---:R0:W-:Y:S04]  /*0230*/  STS [R6], R9 ;  /* 0x0000000906007388 */ /* 0x0041e80000000800 */
[----:B---3--:R0:W-:Y:S02]  /*0240*/  STS [R4], R7 ;  /* 0x0000000704007388 */ /* 0x0081e40000000800 */
.L_x_17:
[----:B------:R-:W-:Y:S01]  /*0250*/  BAR.SYNC.DEFER_BLOCKING 0x0 ;  /* 0x0000000000007b1d */ /* 0x000fe20000010000 */
[----:B------:R-:W-:Y:S02]  /*0260*/  ISETP.GE.U32.AND P0, PT, R3, R10, PT ;  /* 0x0000000a0300720c */ /* 0x000fe40003f06070 */
[----:B------:R-:W-:Y:S02]  /*0270*/  ISETP.GT.U32.AND P1, PT, R10, 0x1, PT ;  /* 0x000000010a00780c */ /* 0x000fe40003f24070 */
[----:B------:R-:W-:Y:S01]  /*0280*/  SHF.R.U32.HI R11, RZ, 0x1, R10 ;  /* 0x00000001ff0b7819 */ /* 0x000fe2000001160a */
[----:B------:R-:W-:Y:S08]  /*0290*/  BSSY.RECONVERGENT B0, `(.L_x_15) ;  /* 0x000000f000007945 */ /* 0x000ff00003800200 */
[----:B------:R-:W-:Y:S05]  /*02a0*/  @P0 BRA `(.L_x_16) ;  /* 0x0000000000340947 */ /* 0x000fea0003800000 */
[----:B0-----:R-:W-:-:S05]  /*02b0*/  IMAD.SHL.U32 R7, R8, 0x200, RZ ;  /* 0x0000020008077824 */ /* 0x001fca00078e00ff */
[----:B------:R-:W-:-:S05]  /*02c0*/  SHF.R.S32.HI R7, RZ, 0x8, R7 ;  /* 0x00000008ff077819 */ /* 0x000fca0000011407 */
[----:B------:R-:W-:-:S04]  /*02d0*/  IMAD R7, R7, R3, R8 ;  /* 0x0000000307077224 */ /* 0x000fc800078e0208 */
[----:B------:R-:W-:-:S04]  /*02e0*/  VIADD R9, R7, 0xffffffff ;  /* 0xffffffff07097836 */ /* 0x000fc80000000000 */
[C---:B------:R-:W-:Y:S01]  /*02f0*/  IMAD.IADD R10, R9.reuse, 0x1, R8 ;  /* 0x00000001090a7824 */ /* 0x040fe200078e0208 */
[----:B------:R-:W-:-:S04]  /*0300*/  LEA.HI.SX32 R14, R9, R7, 0x1c ;  /* 0x00000007090e7211 */ /* 0x000fc800078fe2ff */
[----:B------:R-:W-:Y:S01]  /*0310*/  LEA.HI.SX32 R10, R10, R10, 0x1c ;  /* 0x0000000a0a0a7211 */ /* 0x000fe200078fe2ff */
[----:B------:R-:W-:-:S03]  /*0320*/  IMAD R14, R14, 0x4, R5 ;  /* 0x000000040e0e7824 */ /* 0x000fc600078e0205 */
[----:B------:R-:W-:-:S03]  /*0330*/  LEA R10, R10, R5, 0x2 ;  /* 0x000000050a0a7211 */ /* 0x000fc600078e10ff */
[----:B------:R-:W-:Y:S04]  /*0340*/  LDS R14, [R14+-0x4] ;  /* 0xfffffc000e0e7984 */ /* 0x000fe80000000800 */
[----:B------:R-:W0:Y:S02]  /*0350*/  LDS R7, [R10] ;  /* 0x000000000a077984 */ /* 0x000e240000000800 */
[----:B0-----:R-:W-:-:S05]  /*0360*/  IMAD.IADD R7, R14, 0x1, R7 ;  /* 0x000000010e077824 */ /* 0x001fca00078e0207 */
[----:B------:R1:W-:Y:S02]  /*0370*/  STS [R10], R7 ;  /* 0x000000070a007388 */ /* 0x0003e40000000800 */
.L_x_16:
[----:B------:R-:W-:Y:S05]  /*0380*/  BSYNC.RECONVERGENT B0 ;  /* 0x0000000000007941 */ /* 0x000fea0003800200 */
.L_x_15:
[----:B-1----:R-:W-:Y:S02]  /*0390*/  IMAD.MOV.U32 R10, RZ, RZ, R11 ;  /* 0x000000ffff0a7224 */ /* 0x002fe400078e000b */
[----:B------:R-:W-:Y:S01]  /*03a0*/  IMAD.SHL.U32 R8, R8, 0x2, RZ ;  /* 0x0000000208087824 */ /* 0x000fe200078e00ff */
[----:B------:R-:W-:Y:S06]  /*03b0*/  @P1 BRA `(.L_x_17) ;  /* 0xfffffffc00a41947 */ /* 0x000fec000383ffff */
[----:B------:R-:W-:Y:S01]  /*03c0*/  ISETP.NE.AND P0, PT, R3, RZ, PT ;  /* 0x000000ff0300720c */ /* 0x000fe20003f05270 */
[----:B------:R-:W-:-:S12]  /*03d0*/  BSSY.RECONVERGENT B0, `(.L_x_18) ;  /* 0x000000e000007945 */ /* 0x000fd80003800200 */
[----:B------:R-:W-:Y:S05]  /*03e0*/  @P0 BRA `(.L_x_19) ;  /* 0x0000000000300947 */ /* 0x000fea0003800000 */
[----:B------:R-:W1:Y:S01]  /*03f0*/  LDC R13, c[0x0][0x39c] ;  /* 0x0000e700ff0d7b82 */ /* 0x000e620000000800 */
[----:B0-----:R-:W-:-:S04]  /*0400*/  IMAD.SHL.U32 R7, R0, 0x2, RZ ;  /* 0x0000000200077824 */ /* 0x001fc800078e00ff */
[----:B------:R-:W-:-:S05]  /*0410*/  VIADD R10, R7, 0xffffffff ;  /* 0xffffffff070a7836 */ /* 0x000fca0000000000 */
[----:B------:R-:W-:-:S04]  /*0420*/  LEA.HI R10, R10, R7, RZ, 0x1c ;  /* 0x000000070a0a7211 */ /* 0x000fc800078fe0ff */
[----:B------:R-:W-:Y:S02]  /*0430*/  LEA R7, R10, R5, 0x2 ;  /* 0x000000050a077211 */ /* 0x000fe400078e10ff */
[----:B------:R-:W0:Y:S03]  /*0440*/  LDC.64 R10, c[0x0][0x390] ;  /* 0x0000e400ff0a7b82 */ /* 0x000e260000000a00 */
[----:B------:R-:W2:Y:S04]  /*0450*/  LDS R9, [R7+-0x4] ;  /* 0xfffffc0007097984 */ /* 0x000ea80000000800 */
[----:B------:R3:W-:Y:S01]  /*0460*/  STS [R7+-0x4], RZ ;  /* 0xfffffcff07007388 */ /* 0x0007e20000000800 */
[----:B-1----:R-:W-:-:S13]  /*0470*/  ISETP.NE.AND P0, PT, R13, RZ, PT ;  /* 0x000000ff0d00720c */ /* 0x002fda0003f05270 */
[----:B------:R-:W0:Y:S02]  /*0480*/  @!P0 S2R R13, SR_CTAID.X ;  /* 0x00000000000d8919 */ /* 0x000e240000002500 */
[----:B0-----:R-:W-:-:S05]  /*0490*/  IMAD.WIDE R10, R13, 0x4, R10 ;  /* 0x000000040d0a7825 */ /* 0x001fca00078e020a */
[----:B--2---:R3:W-:Y:S02]  /*04a0*/  STG.E desc[UR8][R10.64], R9 ;  /* 0x000000090a007986 */ /* 0x0047e4000c101908 */
.L_x_19:
[----:B------:R-:W-:Y:S05]  /*04b0*/  BSYNC.RECONVERGENT B0 ;  /* 0x0000000000007941 */ /* 0x000fea0003800200 */
.L_x_18:
[----:B------:R-:W-:-:S05]  /*04c0*/  UMOV UR4, 0x1 ;  /* 0x0000000100047882 */ /* 0x000fca0000000000 */
.L_x_22:
[----:B------:R-:W-:Y:S01]  /*04d0*/  BAR.SYNC.DEFER_BLOCKING 0x0 ;  /* 0x0000000000007b1d */ /* 0x000fe20000010000 */
[----:B------:R-:W-:Y:S01]  /*04e0*/  ISETP.GE.U32.AND P0, PT, R3, UR4, PT ;  /* 0x0000000403007c0c */ /* 0x000fe2000bf06070 */
[----:B------:R-:W-:Y:S01]  /*04f0*/  USHF.L.U32 UR4, UR4, 0x1, URZ ;  /* 0x0000000104047899 */ /* 0x000fe200080006ff */
[----:B------:R-:W-:-:S03]  /*0500*/  SHF.R.U32.HI R14, RZ, 0x1, R8 ;  /* 0x00000001ff0e7819 */ /* 0x000fc60000011608 */
[----:B------:R-:W-:Y:S02]  /*0510*/  BSSY.RECONVERGENT B0, `(.L_x_20) ;  /* 0x0000012000007945 */ /* 0x000fe40003800200 */
[----:B------:R-:W-:-:S06]  /*0520*/  ISETP.LT.U32.AND P1, PT, R0, UR4, PT ;  /* 0x0000000400007c0c */ /* 0x000fcc000bf21070 */
[----:B------:R-:W-:Y:S07]  /*0530*/  @P0 BRA `(.L_x_21) ;  /* 0x00000000003c0947 */ /* 0x000fee0003800000 */
[----:B0--3--:R-:W-:-:S05]  /*0540*/  IMAD.SHL.U32 R7, R8, 0x100, RZ ;  /* 0x0000010008077824 */ /* 0x009fca00078e00ff */
[----:B------:R-:W-:-:S04]  /*0550*/  SHF.R.S32.HI R7, RZ, 0x8, R7 ;  /* 0x00000008ff077819 */ /* 0x000fc80000011407 */
[----:B------:R-:W-:-:S05]  /*0560*/  LOP3.LUT R8, R7, 0xfffffffe, RZ, 0xc0, !PT ;  /* 0xfffffffe07087812 */ /* 0x000fca00078ec0ff */
[----:B------:R-:W-:-:S04]  /*0570*/  IMAD R8, R8, R3, R14 ;  /* 0x0000000308087224 */ /* 0x000fc800078e020e */
[----:B------:R-:W-:-:S04]  /*0580*/  VIADD R7, R8, 0xffffffff ;  /* 0xffffffff08077836 */ /* 0x000fc80000000000 */
[----:B------:R-:W-:Y:S01]  /*0590*/  IMAD.IADD R9, R14, 0x1, R7 ;  /* 0x000000010e097824 */ /* 0x000fe200078e0207 */
[----:B------:R-:W-:-:S04]  /*05a0*/  LEA.HI.SX32 R8, R7, R8, 0x1c ;  /* 0x0000000807087211 */ /* 0x000fc800078fe2ff */
[----:B------:R-:W-:Y:S01]  /*05b0*/  LEA.HI.SX32 R10, R9, R9, 0x1c ;  /* 0x00000009090a7211 */ /* 0x000fe200078fe2ff */
[----:B------:R-:W-:-:S03]  /*05c0*/  IMAD R8, R8, 0x4, R5 ;  /* 0x0000000408087824 */ /* 0x000fc600078e0205 */
[----:B------:R-:W-:Y:S02]  /*05d0*/  LEA R10, R10, R5, 0x2 ;  /* 0x000000050a0a7211 */ /* 0x000fe400078e10ff */
[----:B------:R-:W-:Y:S04]  /*05e0*/  LDS R7, [R8+-0x4] ;  /* 0xfffffc0008077984 */ /* 0x000fe80000000800 */
[----:B------:R-:W0:Y:S02]  /*05f0*/  LDS R9, [R10] ;  /* 0x000000000a097984 */ /* 0x000e240000000800 */
[----:B0-----:R-:W-:Y:S02]  /*0600*/  IMAD.IADD R7, R7, 0x1, R9 ;  /* 0x0000000107077824 */ /* 0x001fe400078e0209 */
[----:B------:R1:W-:Y:S04]  /*0610*/  STS [R8+-0x4], R9 ;  /* 0xfffffc0908007388 */ /* 0x0003e80000000800 */
[----:B------:R1:W-:Y:S02]  /*0620*/  STS [R10], R7 ;  /* 0x000000070a007388 */ /* 0x0003e40000000800 */
.L_x_21:
[----:B------:R-:W-:Y:S05]  /*0630*/  BSYNC.RECONVERGENT B0 ;  /* 0x0000000000007941 */ /* 0x000fea0003800200 */
.L_x_20:
[----:B-1----:R-:W-:Y:S01]  /*0640*/  IMAD.MOV.U32 R8, RZ, RZ, R14 ;  /* 0x000000ffff087224 */ /* 0x002fe200078e000e */
[----:B------:R-:W-:Y:S06]  /*0650*/  @!P1 BRA `(.L_x_22) ;  /* 0xfffffffc009c9947 */ /* 0x000fec000383ffff */
[----:B------:R-:W-:Y:S06]  /*0660*/  BAR.SYNC.DEFER_BLOCKING 0x0 ;  /* 0x0000000000007b1d */ /* 0x000fec0000010000 */
[----:B------:R-:W1:Y:S02]  /*0670*/  LDCU UR5, c[0x0][0x398] ;  /* 0x00007300ff0577ac */ /* 0x000e640008000800 */
[----:B0--3--:R-:W0:Y:S01]  /*0680*/  LDC.64 R8, c[0x0][0x380] ;  /* 0x0000e000ff087b82 */ /* 0x009e220000000a00 */
[----:B------:R-:W2:Y:S01]  /*0690*/  LDS R3, [R6] ;  /* 0x0000000006037984 */ /* 0x000ea20000000800 */
[----:B-1----:R-:W-:Y:S01]  /*06a0*/  ISETP.GE.AND P0, PT, R12, UR5, PT ;  /* 0x000000050c007c0c */ /* 0x002fe2000bf06270 */
[----:B0-----:R-:W-:-:S05]  /*06b0*/  IMAD.WIDE R8, R2, 0x4, R8 ;  /* 0x0000000402087825 */ /* 0x001fca00078e0208 */
[----:B--2---:R0:W-:Y:S07]  /*06c0*/  STG.E desc[UR8][R8.64], R3 ;  /* 0x0000000308007986 */ /* 0x0041ee000c101908 */
[----:B------:R-:W-:Y:S05]  /*06d0*/  @P0 EXIT ;  /* 0x000000000000094d */ /* 0x000fea0003800000 */
[----:B------:R-:W1:Y:S01]  /*06e0*/  LDS R5, [R4] ;  /* 0x0000000004057984 */ /* 0x000e620000000800 */
[----:B------:R-:W-:-:S05]  /*06f0*/  LEA R2, P0, R0, R8, 0x2 ;  /* 0x0000000800027211 */ /* 0x000fca00078010ff */
[----:B0-----:R-:W-:-:S05]  /*0700*/  IMAD.X R3, RZ, RZ, R9, P0 ;  /* 0x000000ffff037224 */ /* 0x001fca00000e0609 */
[----:B-1----:R-:W-:Y:S01]  /*0710*/  STG.E desc[UR8][R2.64], R5 ;  /* 0x0000000502007986 */ /* 0x002fe2000c101908 */
[----:B------:R-:W-:Y:S05]  /*0720*/  EXIT ;  /* 0x000000000000794d */ /* 0x000fea0003800000 */
.L_x_23:
        /* <DEDUP_REMOVED lines=13> */
.L_x_67:


//--------------------- .text._Z7prescanILb1ELb0EEvPjPKjS0_iii --------------------------
	.section	.text._Z7prescanILb1ELb0EEvPjPKjS0_iii,"ax",@progbits
	.align	128
        .global         _Z7prescanILb1ELb0EEvPjPKjS0_iii
        .type           _Z7prescanILb1ELb0EEvPjPKjS0_iii,@function
        .size           _Z7prescanILb1ELb0EEvPjPKjS0_iii,(.L_x_68 - _Z7prescanILb1ELb0EEvPjPKjS0_iii)
        .other          _Z7prescanILb1ELb0EEvPjPKjS0_iii,@"STO_CUDA_ENTRY STV_DEFAULT"
_Z7prescanILb1ELb0EEvPjPKjS0_iii:
.text._Z7prescanILb1ELb0EEvPjPKjS0_iii:
        /* <DEDUP_REMOVED lines=9> */
[----:B------:R-:W5:Y:S07]  /*0090*/  LDCU UR7, c[0x0][0x360] ;  /* 0x00006c00ff0777ac */ /* 0x000f6e0008000800 */
[----:B------:R-:W3:Y:S01]  /*00a0*/  @!P0 S2R R0, SR_CTAID.X ;  /* 0x0000000000008919 */ /* 0x000ee20000002500 */
[----:B-----5:R-:W-:Y:S01]  /*00b0*/  USHF.L.U32 UR8, UR7, 0x2, URZ ;  /* 0x0000000207087899 */ /* 0x020fe200080006ff */
[----:B---3--:R-:W-:-:S13]  /*00c0*/  @!P0 R2UR UR4, R0 ;  /* 0x00000000000482ca */ /* 0x008fda00000e0000 */
[----:B------:R-:W-:-:S04]  /*00d0*/  @!UP0 USHF.L.U32 UR4, UR4, 0x8, URZ ;  /* 0x0000000804048899 */ /* 0x000fc800080006ff */
[----:B------:R-:W-:-:S04]  /*00e0*/  @!UP0 USHF.R.S32.HI UR4, URZ, 0x8, UR4 ;  /* 0x00000008ff048899 */ /* 0x000fc80008011404 */
[----:B0-----:R-:W-:-:S04]  /*00f0*/  @!UP0 UIMAD UR4, UR4, UR5, URZ ;  /* 0x00000005040482a4 */ /* 0x001fc8000f8e02ff */
[----:B------:R-:W-:-:S06]  /*0100*/  @!UP0 USHF.L.U32 UR6, UR4, 0x1, URZ ;  /* 0x0000000104068899 */ /* 0x000fcc00080006ff */
[----:B-1----:R-:W-:-:S04]  /*0110*/  VIADD R0, R2, UR6 ;  /* 0x0000000602007c36 */ /* 0x002fc80008000000 */
[----:B--2---:R-:W-:-:S03]  /*0120*/  IMAD.WIDE R6, R0, 0x4, R6 ;  /* 0x0000000400067825 */ /* 0x004fc600078e0206 */
[----:B------:R-:W-:-:S03]  /*0130*/  IADD3 R8, P0, PT, R6, UR8, RZ ;  /* 0x0000000806087c10 */ /* 0x000fc6000ff1e0ff */
[----:B----4-:R-:W2:Y:S02]  /*0140*/  LDG.E R6, desc[UR10][R6.64] ;  /* 0x0000000a06067981 */ /* 0x010ea4000c1e1900 */
[----:B------:R-:W-:-:S06]  /*0150*/  IMAD.X R9, RZ, RZ, R7, P0 ;  /* 0x000000ffff097224 */ /* 0x000fcc00000e0607 */
[----:B------:R-:W3:Y:S01]  /*0160*/  LDG.E R9, desc[UR10][R8.64] ;  /* 0x0000000a08097981 */ /* 0x000ee2000c1e1900 */
[----:B------:R-:W0:Y:S01]  /*0170*/  S2UR UR5, SR_CgaCtaId ;  /* 0x00000000000579c3 */ /* 0x000e220000008800 */
[----:B------:R-:W-:Y:S01]  /*0180*/  UMOV UR4, 0x400 ;  /* 0x0000040000047882 */ /* 0x000fe20000000000 */
[C---:B------:R-:W-:Y:S01]  /*0190*/  VIADD R3, R2.reuse, UR7 ;  /* 0x0000000702037c36 */ /* 0x040fe20008000000 */
[----:B------:R-:W-:-:S04]  /*01a0*/  LEA.HI R4, R2, R2, RZ, 0x1c ;  /* 0x0000000202047211 */ /* 0x000fc800078fe0ff */
[----:B------:R-:W-:Y:S01]  /*01b0*/  LEA.HI R5, R3, R3, RZ, 0x1c ;  /* 0x0000000303057211 */ /* 0x000fe200078fe0ff */
[----:B0-----:R-:W-:-:S06]  /*01c0*/  ULEA UR4, UR5, UR4, 0x18 ;  /* 0x0000000405047291 */ /* 0x001fcc000f8ec0ff */
[----:B------:R-:W-:Y:S02]  /*01d0*/  LEA R3, R4, UR4, 0x2 ;  /* 0x0000000404037c11 */ /* 0x000fe4000f8e10ff */
[----:B------:R-:W-:Y:S01]  /*01e0*/  LEA R4, R5, UR4, 0x2 ;  /* 0x0000000405047c11 */ /* 0x000fe2000f8e10ff */
[----:B------:R-:W-:Y:S01]  /*01f0*/  IMAD.MOV.U32 R5, RZ, RZ, 0x1 ;  /* 0x00000001ff057424 */ /* 0x000fe200078e00ff */
[----:B------:R-:W-:Y:S01]  /*0200*/  UMOV UR5, UR7 ;  /* 0x0000000700057c82 */ /* 0x000fe20008000000 */
[----:B--2---:R0:W-:Y:S04]  /*0210*/  STS [R3], R6 ;  /* 0x0000000603007388 */ /* 0x0041e80000000800 */
[----:B---3--:R0:W-:Y:S02]  /*0220*/  STS [R4], R9 ;  /* 0x0000000904007388 */ /* 0x0081e40000000800 */
.L_x_26:
[----:B------:R-:W-:Y:S01]  /*0230*/  BAR.SYNC.DEFER_BLOCKING 0x0 ;  /* 0x0000000000007b1d */ /* 0x000fe20000010000 */
[----:B------:R-:W-:-:S05]  /*0240*/  ISETP.GE.U32.AND P0, PT, R2, UR5, PT ;  /* 0x0000000502007c0c */ /* 0x000fca000bf06070 */
[----:B------:R-:W-:Y:S08]  /*0250*/  BSSY.RECONVERGENT B0, `(.L_x_24) ;  /* 0x000000f000007945 */ /* 0x000ff00003800200 */
[----:B-1----:R-:W-:Y:S05]  /*0260*/  @P0 BRA `(.L_x_25) ;  /* 0x0000000000340947 */ /* 0x002fea0003800000 */
[----:B0-----:R-:W-:-:S05]  /*0270*/  IMAD.SHL.U32 R6, R5, 0x200, RZ ;  /* 0x0000020005067824 */ /* 0x001fca00078e00ff */
[----:B------:R-:W-:-:S05]  /*0280*/  SHF.R.S32.HI R6, RZ, 0x8, R6 ;  /* 0x00000008ff067819 */ /* 0x000fca0000011406 */
[----:B------:R-:W-:-:S04]  /*0290*/  IMAD R6, R6, R2, R5 ;  /* 0x0000000206067224 */ /* 0x000fc800078e0205 */
[----:B------:R-:W-:-:S04]  /*02a0*/  VIADD R7, R6, 0xffffffff ;  /* 0xffffffff06077836 */ /* 0x000fc80000000000 */
        /* <DEDUP_REMOVED lines=9> */
.L_x_25:
[----:B------:R-:W-:Y:S05]  /*0340*/  BSYNC.RECONVERGENT B0 ;  /* 0x0000000000007941 */ /* 0x000fea0003800200 */
.L_x_24:
[----:B------:R-:W-:Y:S01]  /*0350*/  UISETP.GT.U32.AND UP0, UPT, UR5, 0x1, UPT ;  /* 0x000000010500788c */ /* 0x000fe2000bf04070 */
[----:B------:R-:W-:Y:S01]  /*0360*/  IMAD.SHL.U32 R5, R5, 0x2, RZ ;  /* 0x0000000205057824 */ /* 0x000fe200078e00ff */
[----:B------:R-:W-:-:S07]  /*0370*/  USHF.R.U32.HI UR6, URZ, 0x1, UR5 ;  /* 0x00000001ff067899 */ /* 0x000fce0008011605 */
[----:B------:R-:W-:Y:S01]  /*0380*/  UMOV UR5, UR6 ;  /* 0x0000000600057c82 */ /* 0x000fe20008000000 */
[----:B------:R-:W-:Y:S05]  /*0390*/  BRA.U UP0, `(.L_x_26) ;  /* 0xfffffffd00a47547 */ /* 0x000fea000b83ffff */
[----:B------:R-:W-:Y:S01]  /*03a0*/  ISETP.NE.AND P0, PT, R2, RZ, PT ;  /* 0x000000ff0200720c */ /* 0x000fe20003f05270 */
[----:B------:R-:W-:-:S12]  /*03b0*/  BSSY.RECONVERGENT B0, `(.L_x_27) ;  /* 0x000000e000007945 */ /* 0x000fd80003800200 */
[----:B------:R-:W-:Y:S05]  /*03c0*/  @P0 BRA `(.L_x_28) ;  /* 0x0000000000300947 */ /* 0x000fea0003800000 */
[----:B------:R-:W2:Y:S01]  /*03d0*/  LDC R11, c[0x0][0x39c] ;  /* 0x0000e700ff0b7b82 */ /* 0x000ea20000000800 */
[----:B------:R-:W-:-:S04]  /*03e0*/  USHF.L.U32 UR5, UR7, 0x1, URZ ;  /* 0x0000000107057899 */ /* 0x000fc800080006ff */
[----:B------:R-:W-:-:S03]  /*03f0*/  UIADD3 UR6, UPT, UPT, UR5, -0x1, URZ ;  /* 0xffffffff05067890 */ /* 0x000fc6000fffe0ff */
[----:B01----:R-:W0:Y:S01]  /*0400*/  LDC.64 R6, c[0x0][0x390] ;  /* 0x0000e400ff067b82 */ /* 0x003e220000000a00 */
[----:B------:R-:W-:-:S04]  /*0410*/  ULEA.HI UR6, UR6, UR5, URZ, 0x1c ;  /* 0x0000000506067291 */ /* 0x000fc8000f8fe0ff */
[----:B------:R-:W-:-:S09]  /*0420*/  ULEA UR6, UR6, UR4, 0x2 ;  /* 0x0000000406067291 */ /* 0x000fd2000f8e10ff */
[----:B------:R-:W1:Y:S01]  /*0430*/  LDS R9, [UR6+-0x4] ;  /* 0xfffffc06ff097984 */ /* 0x000e620008000800 */
[----:B--2---:R-:W-:-:S03]  /*0440*/  ISETP.NE.AND P0, PT, R11, RZ, PT ;  /* 0x000000ff0b00720c */ /* 0x004fc60003f05270 */
[----:B------:R-:W-:Y:S10]  /*0450*/  STS [UR6+-0x4], RZ ;  /* 0xfffffcffff007988 */ /* 0x000ff40008000806 */
[----:B------:R-:W0:Y:S02]  /*0460*/  @!P0 S2R R11, SR_CTAID.X ;  /* 0x00000000000b8919 */ /* 0x000e240000002500 */
[----:B0-----:R-:W-:-:S05]  /*0470*/  IMAD.WIDE R6, R11, 0x4, R6 ;  /* 0x000000040b067825 */ /* 0x001fca00078e0206 */
[----:B-1----:R2:W-:Y:S02]  /*0480*/  STG.E desc[UR10][R6.64], R9 ;  /* 0x0000000906007986 */ /* 0x0025e4000c10190a */
.L_x_28:
[----:B------:R-:W-:Y:S05]  /*0490*/  BSYNC.RECONVERGENT B0 ;  /* 0x0000000000007941 */ /* 0x000fea0003800200 */
.L_x_27:
[----:B------:R-:W-:-:S05]  /*04a0*/  UMOV UR5, 0x1 ;  /* 0x0000000100057882 */ /* 0x000fca0000000000 */
.L_x_31:
[----:B------:R-:W-:Y:S01]  /*04b0*/  BAR.SYNC.DEFER_BLOCKING 0x0 ;  /* 0x0000000000007b1d */ /* 0x000fe20000010000 */
[----:B------:R-:W-:Y:S01]  /*04c0*/  ISETP.GE.U32.AND P0, PT, R2, UR5, PT ;  /* 0x0000000502007c0c */ /* 0x000fe2000bf06070 */
[----:B------:R-:W-:Y:S01]  /*04d0*/  USHF.L.U32 UR5, UR5, 0x1, URZ ;  /* 0x0000000105057899 */ /* 0x000fe200080006ff */
[----:B0-2---:R-:W-:-:S03]  /*04e0*/  SHF.R.U32.HI R9, RZ, 0x1, R5 ;  /* 0x00000001ff097819 */ /* 0x005fc60000011605 */
[----:B------:R-:W-:Y:S08]  /*04f0*/  BSSY.RECONVERGENT B0, `(.L_x_29) ;  /* 0x0000011000007945 */ /* 0x000ff00003800200 */
[----:B------:R-:W-:Y:S05]  /*0500*/  @P0 BRA `(.L_x_30) ;  /* 0x00000000003c0947 */ /* 0x000fea0003800000 */
[----:B------:R-:W-:-:S05]  /*0510*/  IMAD.SHL.U32 R5, R5, 0x100, RZ ;  /* 0x0000010005057824 */ /* 0x000fca00078e00ff */
[----:B------:R-:W-:-:S04]  /*0520*/  SHF.R.S32.HI R5, RZ, 0x8, R5 ;  /* 0x00000008ff057819 */ /* 0x000fc80000011405 */
[----:B------:R-:W-:-:S05]  /*0530*/  LOP3.LUT R5, R5, 0xfffffffe, RZ, 0xc0, !PT ;  /* 0xfffffffe05057812 */ /* 0x000fca00078ec0ff */
[----:B------:R-:W-:-:S04]  /*0540*/  IMAD R5, R5, R2, R9 ;  /* 0x0000000205057224 */ /* 0x000fc800078e0209 */
[----:B------:R-:W-:-:S04]  /*0550*/  VIADD R6, R5, 0xffffffff ;  /* 0xffffffff05067836 */ /* 0x000fc80000000000 */
[----:B-1----:R-:W-:Y:S01]  /*0560*/  IMAD.IADD R7, R9, 0x1, R6 ;  /* 0x0000000109077824 */ /* 0x002fe200078e0206 */
        /* <DEDUP_REMOVED lines=9> */
.L_x_30:
[----:B------:R-:W-:Y:S05]  /*0600*/  BSYNC.RECONVERGENT B0 ;  /* 0x0000000000007941 */ /* 0x000fea0003800200 */
.L_x_29:
[----:B------:R-:W-:Y:S01]  /*0610*/  UISETP.GT.U32.AND UP0, UPT, UR5, UR7, UPT ;  /* 0x000000070500728c */ /* 0x000fe2000bf04070 */
[----:B0-----:R-:W-:-:S08]  /*0620*/  IMAD.MOV.U32 R5, RZ, RZ, R9 ;  /* 0x000000ffff057224 */ /* 0x001fd000078e0009 */
[----:B------:R-:W-:Y:S05]  /*0630*/  BRA.U !UP0, `(.L_x_31) ;  /* 0xfffffffd089c7547 */ /* 0x000fea000b83ffff */
[----:B------:R-:W-:Y:S08]  /*0640*/  BAR.SYNC.DEFER_BLOCKING 0x0 ;  /* 0x0000000000007b1d */ /* 0x000ff00000010000 */
[----:B-1----:R-:W0:Y:S01]  /*0650*/  LDC.64 R6, c[0x0][0x380] ;  /* 0x0000e000ff067b82 */ /* 0x002e220000000a00 */
[----:B------:R-:W1:Y:S04]  /*0660*/  LDS R3, [R3] ;  /* 0x0000000003037984 */ /* 0x000e680000000800 */
[----:B------:R-:W2:Y:S01]  /*0670*/  LDS R5, [R4] ;  /* 0x0000000004057984 */ /* 0x000ea20000000800 */
[----:B0-----:R-:W-:-:S03]  /*0680*/  IMAD.WIDE R6, R0, 0x4, R6 ;  /* 0x0000000400067825 */ /* 0x001fc600078e0206 */
[----:B------:R-:W-:-:S05]  /*0690*/  IADD3 R8, P0, PT, R6, UR8, RZ ;  /* 0x0000000806087c10 */ /* 0x000fca000ff1e0ff */
[----:B------:R-:W-:Y:S01]  /*06a0*/  IMAD.X R9, RZ, RZ, R7, P0 ;  /* 0x000000ffff097224 */ /* 0x000fe200000e0607 */
[----:B-1----:R-:W-:Y:S04]  /*06b0*/  STG.E desc[UR10][R6.64], R3 ;  /* 0x0000000306007986 */ /* 0x002fe8000c10190a */
[----:B--2---:R-:W-:Y:S01]  /*06c0*/  STG.E desc[UR10][R8.64], R5 ;  /* 0x0000000508007986 */ /* 0x004fe2000c10190a */
[----:B------:R-:W-:Y:S05]  /*06d0*/  EXIT ;  /* 0x000000000000794d */ /* 0x000fea0003800000 */
.L_x_32:
        /* <DEDUP_REMOVED lines=10> */
.L_x_68:


//--------------------- .text._Z11compactSIMDmPjS_m --------------------------
	.section	.text._Z11compactSIMDmPjS_m,"ax",@progbits
	.align	128
        .global         _Z11compactSIMDmPjS_m
        .type           _Z11compactSIMDmPjS_m,@function
        .size           _Z11compactSIMDmPjS_m,(.L_x_69 - _Z11compactSIMDmPjS_m)
        .other          _Z11compactSIMDmPjS_m,@"STO_CUDA_ENTRY STV_DEFAULT"
_Z11compactSIMDmPjS_m:
.text._Z11compactSIMDmPjS_m:
[----:B------:R-:W-:Y:S01]  /*0000*/  LDC R1, c[0x0][0x37c] ;  /* 0x0000df00ff017b82 */ /* 0x000fe20000000800 */
[----:B------:R-:W0:Y:S07]  /*0010*/  S2R R4, SR_TID.X ;  /* 0x0000000000047919 */ /* 0x000e2e0000002100 */
[----:B------:R-:W0:Y:S01]  /*0020*/  S2UR UR4, SR_CTAID.X ;  /* 0x00000000000479c3 */ /* 0x000e220000002500 */
[----:B------:R-:W1:Y:S01]  /*0030*/  LDCU.64 UR6, c[0x0][0x380] ;  /* 0x00007000ff0677ac */ /* 0x000e620008000a00 */
[----:B------:R-:W-:-:S06]  /*0040*/  IMAD.MOV.U32 R5, RZ, RZ, RZ ;  /* 0x000000ffff057224 */ /* 0x000fcc00078e00ff */
[----:B------:R-:W0:Y:S02]  /*0050*/  LDC.64 R2, c[0x0][0x398] ;  /* 0x0000e600ff027b82 */ /* 0x000e240000000a00 */
[----:B0-----:R-:W-:-:S04]  /*0060*/  IMAD.WIDE.U32 R4, R2, UR4, R4 ;  /* 0x0000000402047c25 */ /* 0x001fc8000f8e0004 */
[----:B------:R-:W-:Y:S01]  /*0070*/  IMAD R3, R3, UR4, R5 ;  /* 0x0000000403037c24 */ /* 0x000fe2000f8e0205 */
[----:B-1----:R-:W-:-:S04]  /*0080*/  ISETP.GE.U32.AND P0, PT, R4, UR6, PT ;  /* 0x0000000604007c0c */ /* 0x002fc8000bf06070 */
[----:B------:R-:W-:-:S13]  /*0090*/  ISETP.GE.U32.AND.EX P0, PT, R3, UR7, PT, P0 ;  /* 0x0000000703007c0c */ /* 0x000fda000bf06100 */
[----:B------:R-:W-:Y:S05]  /*00a0*/  @P0 EXIT ;  /* 0x000000000000094d */ /* 0x000fea0003800000 */
[----:B------:R-:W0:Y:S01]  /*00b0*/  LDCU.64 UR6, c[0x0][0x388] ;  /* 0x00007100ff0677ac */ /* 0x000e220008000a00 */
[----:B------:R-:W1:Y:S01]  /*00c0*/  LDCU.64 UR4, c[0x0][0x358] ;  /* 0x00006b00ff0477ac */ /* 0x000e620008000a00 */
[----:B0-----:R-:W-:-:S04]  /*00d0*/  LEA R2, P0, R4, UR6, 0x2 ;  /* 0x0000000604027c11 */ /* 0x001fc8000f8010ff */
[----:B------:R-:W-:-:S05]  /*00e0*/  LEA.HI.X R3, R4, UR7, R3, 0x2, P0 ;  /* 0x0000000704037c11 */ /* 0x000fca00080f1403 */
[----:B-1----:R-:W2:Y:S04]  /*00f0*/  LDG.E R0, desc[UR4][R2.64+0x4] ;  /* 0x0000040402007981 */ /* 0x002ea8000c1e1900 */
[----:B------:R-:W2:Y:S02]  /*0100*/  LDG.E R7, desc[UR4][R2.64] ;  /* 0x0000000402077981 */ /* 0x000ea4000c1e1900 */
[----:B--2---:R-:W-:-:S13]  /*0110*/  ISETP.NE.AND P0, PT, R0, R7, PT ;  /* 0x000000070000720c */ /* 0x004fda0003f05270 */
[----:B------:R-:W-:Y:S05]  /*0120*/  @!P0 EXIT ;  /* 0x000000000000894d */ /* 0x000fea0003800000 */
[----:B------:R-:W0:Y:S02]  /*0130*/  LDC.64 R2, c[0x0][0x390] ;  /* 0x0000e400ff027b82 */ /* 0x000e240000000a00 */
[----:B0-----:R-:W-:-:S05]  /*0140*/  IMAD.WIDE.U32 R2, R7, 0x4, R2 ;  /* 0x0000000407027825 */ /* 0x001fca00078e0002 */
[----:B------:R-:W-:Y:S01]  /*0150*/  STG.E desc[UR4][R2.64], R4 ;  /* 0x0000000402007986 */ /* 0x000fe2000c101904 */
[----:B------:R-:W-:Y:S05]  /*0160*/  EXIT ;  /* 0x000000000000794d */ /* 0x000fea0003800000 */
.L_x_33:
        /* <DEDUP_REMOVED lines=9> */
.L_x_69:


//--------------------- .text._Z17getActiveMaskTempmPjS_ --------------------------
	.section	.text._Z17getActiveMaskTempmPjS_,"ax",@progbits
	.align	128
        .global         _Z17getActiveMaskTempmPjS_
        .type           _Z17getActiveMaskTempmPjS_,@function
        .size           _Z17getActiveMaskTempmPjS_,(.L_x_70 - _Z17getActiveMaskTempmPjS_)
        .other          _Z17getActiveMaskTempmPjS_,@"STO_CUDA_ENTRY STV_DEFAULT"
_Z17getActiveMaskTempmPjS_:
.text._Z17getActiveMaskTempmPjS_:
[----:B------:R-:W-:Y:S01]  /*0000*/  LDC R1, c[0x0][0x37c] ;  /* 0x0000df00ff017b82 */ /* 0x000fe20000000800 */
[----:B------:R-:W0:Y:S07]  /*0010*/  LDCU.64 UR8, c[0x0][0x380] ;  /* 0x00007000ff0877ac */ /* 0x000e2e0008000a00 */
[----:B------:R-:W1:Y:S01]  /*0020*/  LDC.64 R2, c[0x4][0x8] ;  /* 0x01000200ff027b82 */ /* 0x000e620000000a00 */
[----:B------:R-:W1:Y:S01]  /*0030*/  LDCU.64 UR10, c[0x0][0x358] ;  /* 0x00006b00ff0a77ac */ /* 0x000e620008000a00 */
[----:B0-----:R-:W-:-:S04]  /*0040*/  ISETP.NE.U32.AND P0, PT, RZ, UR8, PT ;  /* 0x00000008ff007c0c */ /* 0x001fc8000bf05070 */
[----:B------:R-:W-:Y:S01]  /*0050*/  ISETP.NE.AND.EX P0, PT, RZ, UR9, PT, P0 ;  /* 0x00000009ff007c0c */ /* 0x000fe2000bf05300 */
[----:B-1----:R0:W-:-:S12]  /*0060*/  STG.E desc[UR10][R2.64], RZ ;  /* 0x000000ff02007986 */ /* 0x0021d8000c10190a */
[----:B------:R-:W-:Y:S05]  /*0070*/  @!P0 EXIT ;  /* 0x000000000000894d */ /* 0x000fea0003800000 */
[----:B------:R-:W-:Y:S01]  /*0080*/  UISETP.GE.U32.AND UP0, UPT, UR8, 0x8, UPT ;  /* 0x000000080800788c */ /* 0x000fe2000bf06070 */
[----:B------:R-:W-:Y:S01]  /*0090*/  IMAD.MOV.U32 R0, RZ, RZ, RZ ;  /* 0x000000ffff007224 */ /* 0x000fe200078e00ff */
[----:B------:R-:W-:Y:S01]  /*00a0*/  ULOP3.LUT UR14, UR8, 0x7, URZ, 0xc0, !UPT ;  /* 0x00000007080e7892 */ /* 0x000fe2000f8ec0ff */
[----:B0-----:R-:W-:Y:S01]  /*00b0*/  CS2R R2, SRZ ;  /* 0x0000000000027805 */ /* 0x001fe2000001ff00 */
[----:B------:R-:W-:-:S04]  /*00c0*/  UISETP.GE.U32.AND.EX UP0, UPT, UR9, URZ, UPT, UP0 ;  /* 0x000000ff0900728c */ /* 0x000fc8000bf06100 */
[----:B------:R-:W-:-:S04]  /*00d0*/  ISETP.NE.U32.AND P0, PT, RZ, UR14, PT ;  /* 0x0000000eff007c0c */ /* 0x000fc8000bf05070 */
[----:B------:R-:W-:Y:S01]  /*00e0*/  ISETP.NE.AND.EX P0, PT, RZ, RZ, PT, P0 ;  /* 0x000000ffff00720c */ /* 0x000fe20003f05300 */
[----:B------:R-:W-:-:S12]  /*00f0*/  BRA.U !UP0, `(.L_x_34) ;  /* 0x0000000508b47547 */ /* 0x000fd8000b800000 */
[----:B------:R-:W0:Y:S01]  /*0100*/  LDC R3, c[0x0][0x384] ;  /* 0x0000e100ff037b82 */ /* 0x000e220000000800 */
[----:B------:R-:W-:Y:S01]  /*0110*/  ULOP3.LUT UR8, UR8, 0xfffffff8, URZ, 0xc0, !UPT ;  /* 0xfffffff808087892 */ /* 0x000fe2000f8ec0ff */
[----:B------:R-:W-:Y:S01]  /*0120*/  IMAD.MOV.U32 R2, RZ, RZ, RZ ;  /* 0x000000ffff027224 */ /* 0x000fe200078e00ff */
[----:B------:R-:W1:Y:S01]  /*0130*/  LDCU UR9, c[0x0][0x384] ;  /* 0x00007080ff0977ac */ /* 0x000e620008000800 */
[----:B------:R-:W-:-:S03]  /*0140*/  IMAD.MOV.U32 R4, RZ, RZ, 0x3 ;  /* 0x00000003ff047424 */ /* 0x000fc600078e00ff */
[----:B------:R-:W-:Y:S01]  /*0150*/  IMAD.U32 R0, RZ, RZ, UR8 ;  /* 0x00000008ff007e24 */ /* 0x000fe2000f8e00ff */
[----:B------:R-:W2:Y:S01]  /*0160*/  LDCU.64 UR12, c[0x0][0x388] ;  /* 0x00007100ff0c77ac */ /* 0x000ea20008000a00 */
[----:B------:R-:W3:Y:S01]  /*0170*/  LDCU.64 UR16, c[0x0][0x388] ;  /* 0x00007100ff1077ac */ /* 0x000ee20008000a00 */
[----:B------:R-:W-:Y:S01]  /*0180*/  UMOV UR4, URZ ;  /* 0x000000ff00047c82 */ /* 0x000fe20008000000 */
[----:B------:R-:W-:-:S05]  /*0190*/  UMOV UR5, URZ ;  /* 0x000000ff00057c82 */ /* 0x000fca0008000000 */
.L_x_35:
[----:B--2---:R-:W-:Y:S01]  /*01a0*/  IMAD.U32 R6, RZ, RZ, UR12 ;  /* 0x0000000cff067e24 */ /* 0x004fe2000f8e00ff */
[----:B------:R-:W-:-:S05]  /*01b0*/  MOV R7, UR13 ;  /* 0x0000000d00077c02 */ /* 0x000fca0008000f00 */
[----:B------:R-:W2:Y:S02]  /*01c0*/  LDG.E R6, desc[UR10][R6.64] ;  /* 0x0000000a06067981 */ /* 0x000ea4000c1e1900 */
[----:B--2---:R-:W-:-:S13]  /*01d0*/  ISETP.NE.AND P1, PT, R6, RZ, PT ;  /* 0x000000ff0600720c */ /* 0x004fda0003f25270 */
[----:B---3--:R-:W2:Y:S01]  /*01e0*/  @P1 LDC.64 R8, c[0x0][0x390] ;  /* 0x0000e400ff081b82 */ /* 0x008ea20000000a00 */
[----:B------:R-:W-:-:S07]  /*01f0*/  @P1 VIADD R5, R4, 0xfffffffd ;  /* 0xfffffffd04051836 */ /* 0x000fce0000000000 */
[----:B------:R-:W4:Y:S01]  /*0200*/  @P1 LDC.64 R10, c[0x4][0x8] ;  /* 0x01000200ff0a1b82 */ /* 0x000f220000000a00 */
[----:B--2---:R-:W-:-:S05]  /*0210*/  @P1 IMAD.WIDE.U32 R8, R2, 0x4, R8 ;  /* 0x0000000402081825 */ /* 0x004fca00078e0008 */
[----:B------:R2:W-:Y:S04]  /*0220*/  @P1 STG.E desc[UR10][R8.64], R5 ;  /* 0x0000000508001986 */ /* 0x0005e8000c10190a */
[----:B----4-:R-:W4:Y:S01]  /*0230*/  @P1 LDG.E R12, desc[UR10][R10.64] ;  /* 0x0000000a0a0c1981 */ /* 0x010f22000c1e1900 */
[----:B------:R-:W-:Y:S02]  /*0240*/  USHF.L.U32 UR6, UR4, 0x2, URZ ;  /* 0x0000000204067899 */ /* 0x000fe400080006ff */
[----:B------:R-:W-:Y:S02]  /*0250*/  USHF.L.U64.HI UR7, UR4, 0x2, UR5 ;  /* 0x0000000204077899 */ /* 0x000fe40008010205 */
[----:B------:R-:W-:Y:S02]  /*0260*/  ULOP3.LUT UR6, UR6, 0xffffffe0, URZ, 0xc0, !UPT ;  /* 0xffffffe006067892 */ /* 0x000fe4000f8ec0ff */
[----:B------:R-:W-:-:S02]  /*0270*/  ULOP3.LUT UR7, UR7, 0x3, URZ, 0xc0, !UPT ;  /* 0x0000000307077892 */ /* 0x000fc4000f8ec0ff */
[----:B---3--:R-:W-:-:S04]  /*0280*/  UIADD3 UR6, UP0, UPT, UR6, UR16, URZ ;  /* 0x0000001006067290 */ /* 0x008fc8000ff1e0ff */
[----:B------:R-:W-:Y:S02]  /*0290*/  UIADD3.X UR7, UPT, UPT, UR7, UR17, URZ, UP0, !UPT ;  /* 0x0000001107077290 */ /* 0x000fe400087fe4ff */
[----:B------:R-:W-:-:S04]  /*02a0*/  IMAD.U32 R6, RZ, RZ, UR6 ;  /* 0x00000006ff067e24 */ /* 0x000fc8000f8e00ff */
[----:B------:R-:W-:Y:S02]  /*02b0*/  IMAD.U32 R7, RZ, RZ, UR7 ;  /* 0x00000007ff077e24 */ /* 0x000fe4000f8e00ff */
[----:B----4-:R-:W-:-:S05]  /*02c0*/  @P1 VIADD R2, R12, 0x1 ;  /* 0x000000010c021836 */ /* 0x010fca0000000000 */
[----:B------:R3:W-:Y:S04]  /*02d0*/  @P1 STG.E desc[UR10][R10.64], R2 ;  /* 0x000000020a001986 */ /* 0x0007e8000c10190a */
[----:B--2---:R-:W2:Y:S02]  /*02e0*/  LDG.E R5, desc[UR10][R6.64+0x4] ;  /* 0x0000040a06057981 */ /* 0x004ea4000c1e1900 */
[----:B--2---:R-:W-:-:S13]  /*02f0*/  ISETP.NE.AND P1, PT, R5, RZ, PT ;  /* 0x000000ff0500720c */ /* 0x004fda0003f25270 */
[----:B------:R-:W2:Y:S01]  /*0300*/  @P1 LDC.64 R8, c[0x0][0x390] ;  /* 0x0000e400ff081b82 */ /* 0x000ea20000000a00 */
[----:B------:R-:W-:-:S07]  /*0310*/  @P1 VIADD R5, R4, 0xfffffffe ;  /* 0xfffffffe04051836 */ /* 0x000fce0000000000 */
[----:B------:R-:W4:Y:S01]  /*0320*/  @P1 LDC.64 R12, c[0x4][0x8] ;  /* 0x01000200ff0c1b82 */ /* 0x000f220000000a00 */
[----:B--2---:R-:W-:-:S05]  /*0330*/  @P1 IMAD.WIDE.U32 R8, R2, 0x4, R8 ;  /* 0x0000000402081825 */ /* 0x004fca00078e0008 */
[----:B------:R2:W-:Y:S04]  /*0340*/  @P1 STG.E desc[UR10][R8.64], R5 ;  /* 0x0000000508001986 */ /* 0x0005e8000c10190a */
[----:B----4-:R-:W3:Y:S02]  /*0350*/  @P1 LDG.E R14, desc[UR10][R12.64] ;  /* 0x0000000a0c0e1981 */ /* 0x010ee4000c1e1900 */
[----:B---3--:R-:W-:-:S05]  /*0360*/  @P1 IADD3 R2, PT, PT, R14, 0x1, RZ ;  /* 0x000000010e021810 */ /* 0x008fca0007ffe0ff */
[----:B------:R3:W-:Y:S04]  /*0370*/  @P1 STG.E desc[UR10][R12.64], R2 ;  /* 0x000000020c001986 */ /* 0x0007e8000c10190a */
[----:B------:R-:W4:Y:S02]  /*0380*/  LDG.E R10, desc[UR10][R6.64+0x8] ;  /* 0x0000080a060a7981 */ /* 0x000f24000c1e1900 */
[----:B----4-:R-:W-:-:S13]  /*0390*/  ISETP.NE.AND P1, PT, R10, RZ, PT ;  /* 0x000000ff0a00720c */ /* 0x010fda0003f25270 */
[----:B------:R-:W4:Y:S01]  /*03a0*/  @P1 LDC.64 R10, c[0x0][0x390] ;  /* 0x0000e400ff0a1b82 */ /* 0x000f220000000a00 */
[----:B------:R-:W-:-:S07]  /*03b0*/  @P1 VIADD R17, R4, 0xffffffff ;  /* 0xffffffff04111836 */ /* 0x000fce0000000000 */
[----:B------:R-:W2:Y:S01]  /*03c0*/  @P1 LDC.64 R14, c[0x4][0x8] ;  /* 0x01000200ff0e1b82 */ /* 0x000ea20000000a00 */
[----:B----4-:R-:W-:-:S05]  /*03d0*/  @P1 IMAD.WIDE.U32 R10, R2, 0x4, R10 ;  /* 0x00000004020a1825 */ /* 0x010fca00078e000a */
[----:B------:R-:W-:Y:S04]  /*03e0*/  @P1 STG.E desc[UR10][R10.64], R17 ;  /* 0x000000110a001986 */ /* 0x000fe8000c10190a */
[----:B--2---:R-:W3:Y:S02]  /*03f0*/  @P1 LDG.E R5, desc[UR10][R14.64] ;  /* 0x0000000a0e051981 */ /* 0x004ee4000c1e1900 */
[----:B---3--:R-:W-:-:S05]  /*0400*/  @P1 VIADD R2, R5, 0x1 ;  /* 0x0000000105021836 */ /* 0x008fca0000000000 */
[----:B------:R2:W-:Y:S04]  /*0410*/  @P1 STG.E desc[UR10][R14.64], R2 ;  /* 0x000000020e001986 */ /* 0x0005e8000c10190a */
[----:B------:R-:W3:Y:S02]  /*0420*/  LDG.E R5, desc[UR10][R6.64+0xc] ;  /* 0x00000c0a06057981 */ /* 0x000ee4000c1e1900 */
[----:B---3--:R-:W-:-:S13]  /*0430*/  ISETP.NE.AND P1, PT, R5, RZ, PT ;  /* 0x000000ff0500720c */ /* 0x008fda0003f25270 */
[----:B------:R-:W3:Y:S08]  /*0440*/  @P1 LDC.64 R8, c[0x0][0x390] ;  /* 0x0000e400ff081b82 */ /* 0x000ef00000000a00 */
[----:B------:R-:W4:Y:S01]  /*0450*/  @P1 LDC.64 R12, c[0x4][0x8] ;  /* 0x01000200ff0c1b82 */ /* 0x000f220000000a00 */
[----:B---3--:R-:W-:-:S05]  /*0460*/  @P1 IMAD.WIDE.U32 R8, R2, 0x4, R8 ;  /* 0x0000000402081825 */ /* 0x008fca00078e0008 */
[----:B------:R3:W-:Y:S04]  /*0470*/  @P1 STG.E desc[UR10][R8.64], R4 ;  /* 0x0000000408001986 */ /* 0x0007e8000c10190a */
[----:B----4-:R-:W2:Y:S02]  /*0480*/  @P1 LDG.E R5, desc[UR10][R12.64] ;  /* 0x0000000a0c051981 */ /* 0x010ea4000c1e1900 */
[----:B--2---:R-:W-:-:S05]  /*0490*/  @P1 VIADD R2, R5, 0x1 ;  /* 0x0000000105021836 */ /* 0x004fca0000000000 */
[----:B------:R2:W-:Y:S04]  /*04a0*/  @P1 STG.E desc[UR10][R12.64], R2 ;  /* 0x000000020c001986 */ /* 0x0005e8000c10190a */
[----:B------:R-:W4:Y:S02]  /*04b0*/  LDG.E R5, desc[UR10][R6.64+0x10] ;  /* 0x0000100a06057981 */ /* 0x000f24000c1e1900 */
[----:B----4-:R-:W-:-:S13]  /*04c0*/  ISETP.NE.AND P1, PT, R5, RZ, PT ;  /* 0x000000ff0500720c */ /* 0x010fda0003f25270 */
[----:B------:R-:W4:Y:S01]  /*04d0*/  @P1 LDC.64 R10, c[0x0][0x390] ;  /* 0x0000e400ff0a1b82 */ /* 0x000f220000000a00 */
[----:B------:R-:W-:-:S07]  /*04e0*/  @P1 VIADD R5, R4, 0x1 ;  /* 0x0000000104051836 */ /* 0x000fce0000000000 */
[----:B------:R-:W3:Y:S01]  /*04f0*/  @P1 LDC.64 R14, c[0x4][0x8] ;  /* 0x01000200ff0e1b82 */ /* 0x000ee20000000a00 */
[----:B----4-:R-:W-:-:S05]  /*0500*/  @P1 IMAD.WIDE.U32 R10, R2, 0x4, R10 ;  /* 0x00000004020a1825 */ /* 0x010fca00078e000a */
[----:B------:R4:W-:Y:S04]  /*0510*/  @P1 STG.E desc[UR10][R10.64], R5 ;  /* 0x000000050a001986 */ /* 0x0009e8000c10190a */
[----:B---3--:R-:W2:Y:S02]  /*0520*/  @P1 LDG.E R8, desc[UR10][R14.64] ;  /* 0x0000000a0e081981 */ /* 0x008ea4000c1e1900 */
[----:B--2---:R-:W-:-:S05]  /*0530*/  @P1 VIADD R2, R8, 0x1 ;  /* 0x0000000108021836 */ /* 0x004fca0000000000 */
[----:B------:R2:W-:Y:S04]  /*0540*/  @P1 STG.E desc[UR10][R14.64], R2 ;  /* 0x000000020e001986 */ /* 0x0005e8000c10190a */
[----:B------:R-:W3:Y:S02]  /*0550*/  LDG.E R8, desc[UR10][R6.64+0x14] ;  /* 0x0000140a06087981 */ /* 0x000ee4000c1e1900 */
[----:B---3--:R-:W-:-:S13]  /*0560*/  ISETP.NE.AND P1, PT, R8, RZ, PT ;  /* 0x000000ff0800720c */ /* 0x008fda0003f25270 */
[----:B------:R-:W3:Y:S01]  /*0570*/  @P1 LDC.64 R8, c[0x0][0x390] ;  /* 0x0000e400ff081b82 */ /* 0x000ee20000000a00 */
[----:B------:R-:W-:-:S07]  /*0580*/  @P1 IADD3 R17, PT, PT, R4, 0x2, RZ ;  /* 0x0000000204111810 */ /* 0x000fce0007ffe0ff */
        /* <DEDUP_REMOVED lines=19> */
[----:B------:R-:W-:-:S07]  /*06c0*/  @P1 VIADD R17, R4, 0x4 ;  /* 0x0000000404111836 */ /* 0x000fce0000000000 */
[----:B------:R-:W4:Y:S01]  /*06d0*/  @P1 LDC.64 R12, c[0x4][0x8] ;  /* 0x01000200ff0c1b82 */ /* 0x000f220000000a00 */
[----:B---3--:R-:W-:-:S05]  /*06e0*/  @P1 IMAD.WIDE.U32 R8, R2, 0x4, R8 ;  /* 0x0000000402081825 */ /* 0x008fca00078e0008 */
[----:B------:R3:W-:Y:S04]  /*06f0*/  @P1 STG.E desc[UR10][R8.64], R17 ;  /* 0x0000001108001986 */ /* 0x0007e8000c10190a */
[----:B----4-:R-:W2:Y:S01]  /*0700*/  @P1 LDG.E R5, desc[UR10][R12.64] ;  /* 0x0000000a0c051981 */ /* 0x010ea2000c1e1900 */
[----:B------:R-:W-:Y:S01]  /*0710*/  UIADD3 UR4, UP0, UPT, UR4, 0x8, URZ ;  /* 0x0000000804047890 */ /* 0x000fe2000ff1e0ff */
[----:B------:R-:W-:Y:S01]  /*0720*/  VIADD R4, R4, 0x8 ;  /* 0x0000000804047836 */ /* 0x000fe20000000000 */
[----:B------:R-:W-:Y:S02]  /*0730*/  UIADD3 UR12, UP1, UPT, UR12, 0x20, URZ ;  /* 0x000000200c0c7890 */ /* 0x000fe4000ff3e0ff */
[----:B------:R-:W-:Y:S02]  /*0740*/  UIADD3.X UR5, UPT, UPT, URZ, UR5, URZ, UP0, !UPT ;  /* 0x00000005ff057290 */ /* 0x000fe400087fe4ff */
[----:B------:R-:W-:-:S02]  /*0750*/  UIADD3 UR6, UP0, UPT, UR4, -UR8, URZ ;  /* 0x8000000804067290 */ /* 0x000fc4000ff1e0ff */
[----:B------:R-:W-:Y:S02]  /*0760*/  UIADD3.X UR13, UPT, UPT, URZ, UR13, URZ, UP1, !UPT ;  /* 0x0000000dff0d7290 */ /* 0x000fe40008ffe4ff */
[----:B-1----:R-:W-:Y:S02]  /*0770*/  UIADD3.X UR7, UPT, UPT, UR5, ~UR9, URZ, UP0, !UPT ;  /* 0x8000000905077290 */ /* 0x002fe400087fe4ff */
[----:B------:R-:W-:-:S04]  /*0780*/  UISETP.NE.U32.AND UP0, UPT, UR6, URZ, UPT ;  /* 0x000000ff0600728c */ /* 0x000fc8000bf05070 */
[----:B------:R-:W-:Y:S01]  /*0790*/  UISETP.NE.AND.EX UP0, UPT, UR7, URZ, UPT, UP0 ;  /* 0x000000ff0700728c */ /* 0x000fe2000bf05300 */
[----:B--2---:R-:W-:-:S05]  /*07a0*/  @P1 IADD3 R2, PT, PT, R5, 0x1, RZ ;  /* 0x0000000105021810 */ /* 0x004fca0007ffe0ff */
[----:B------:R3:W-:Y:S03]  /*07b0*/  @P1 STG.E desc[UR10][R12.64], R2 ;  /* 0x000000020c001986 */ /* 0x0007e6000c10190a */
[----:B------:R-:W-:Y:S05]  /*07c0*/  BRA.U UP0, `(.L_x_35) ;  /* 0xfffffff900747547 */ /* 0x000fea000b83ffff */
.L_x_34:
[----:B------:R-:W-:Y:S05]  /*07d0*/  @!P0 EXIT ;  /* 0x000000000000894d */ /* 0x000fea0003800000 */
[----:B------:R-:W1:Y:S01]  /*07e0*/  LDC R4, c[0x0][0x380] ;  /* 0x0000e000ff047b82 */ /* 0x000e620000000800 */
[----:B------:R-:W-:-:S04]  /*07f0*/  UISETP.GE.U32.AND UP0, UPT, UR14, 0x4, UPT ;  /* 0x000000040e00788c */ /* 0x000fc8000bf06070 */
[----:B------:R-:W-:Y:S01]  /*0800*/  UISETP.GE.U32.AND.EX UP0, UPT, URZ, URZ, UPT, UP0 ;  /* 0x000000ffff00728c */ /* 0x000fe2000bf06100 */
[----:B-1----:R-:W-:-:S08]  /*0810*/  LOP3.LUT R5, R4, 0x3, RZ, 0xc0, !PT ;  /* 0x0000000304057812 */ /* 0x002fd000078ec0ff */
[----:B------:R-:W-:Y:S05]  /*0820*/  BRA.U !UP0, `(.L_x_36) ;  /* 0x0000000108cc7547 */ /* 0x000fea000b800000 */
[----:B------:R-:W3:Y:S01]  /*0830*/  LDCU.64 UR4, c[0x0][0x388] ;  /* 0x00007100ff0477ac */ /* 0x000ee20008000a00 */
[C---:B------:R-:W-:Y:S01]  /*0840*/  IMAD.SHL.U32 R15, R0.reuse, 0x4, RZ ;  /* 0x00000004000f7824 */ /* 0x040fe200078e00ff */
[----:B0-----:R-:W-:-:S04]  /*0850*/  SHF.L.U64.HI R14, R0, 0x2, R3 ;  /* 0x00000002000e7819 */ /* 0x001fc80000010203 */
[----:B---3--:R-:W-:-:S04]  /*0860*/  IADD3 R8, P0, PT, R15, UR4, RZ ;  /* 0x000000040f087c10 */ /* 0x008fc8000ff1e0ff */
[----:B------:R-:W-:-:S05]  /*0870*/  IADD3.X R9, PT, PT, R14, UR5, RZ, P0, !PT ;  /* 0x000000050e097c10 */ /* 0x000fca00087fe4ff */
[----:B------:R-:W2:Y:S02]  /*0880*/  LDG.E R8, desc[UR10][R8.64] ;  /* 0x0000000a08087981 */ /* 0x000ea4000c1e1900 */
[----:B--2---:R-:W-:-:S13]  /*0890*/  ISETP.NE.AND P0, PT, R8, RZ, PT ;  /* 0x000000ff0800720c */ /* 0x004fda0003f05270 */
[----:B------:R-:W0:Y:S08]  /*08a0*/  @P0 LDC.64 R6, c[0x0][0x390] ;  /* 0x0000e400ff060b82 */ /* 0x000e300000000a00 */
[----:B------:R-:W1:Y:S01]  /*08b0*/  @P0 LDC.64 R12, c[0x4][0x8] ;  /* 0x01000200ff0c0b82 */ /* 0x000e620000000a00 */
[----:B0-----:R-:W-:-:S05]  /*08c0*/  @P0 IMAD.WIDE.U32 R10, R2, 0x4, R6 ;  /* 0x00000004020a0825 */ /* 0x001fca00078e0006 */
[----:B------:R0:W-:Y:S04]  /*08d0*/  @P0 STG.E desc[UR10][R10.64], R0 ;  /* 0x000000000a000986 */ /* 0x0001e8000c10190a */
[----:B-1----:R-:W2:Y:S01]  /*08e0*/  @P0 LDG.E R3, desc[UR10][R12.64] ;  /* 0x0000000a0c030981 */ /* 0x002ea2000c1e1900 */
[----:B------:R-:W-:Y:S02]  /*08f0*/  LOP3.LUT R6, R15, 0xfffffffc, RZ, 0xc0, !PT ;  /* 0xfffffffc0f067812 */ /* 0x000fe400078ec0ff */
[----:B------:R-:W-:Y:S02]  /*0900*/  LOP3.LUT R7, R14, 0x3, RZ, 0xc0, !PT ;  /* 0x000000030e077812 */ /* 0x000fe400078ec0ff */
[----:B------:R-:W-:-:S04]  /*0910*/  IADD3 R6, P1, PT, R6, UR4, RZ ;  /* 0x0000000406067c10 */ /* 0x000fc8000ff3e0ff */
[----:B------:R-:W-:Y:S01]  /*0920*/  IADD3.X R7, PT, PT, R7, UR5, RZ, P1, !PT ;  /* 0x0000000507077c10 */ /* 0x000fe20008ffe4ff */
[----:B--2---:R-:W-:-:S05]  /*0930*/  @P0 VIADD R2, R3, 0x1 ;  /* 0x0000000103020836 */ /* 0x004fca0000000000 */
[----:B------:R1:W-:Y:S04]  /*0940*/  @P0 STG.E desc[UR10][R12.64], R2 ;  /* 0x000000020c000986 */ /* 0x0003e8000c10190a */
[----:B------:R-:W2:Y:S02]  /*0950*/  LDG.E R3, desc[UR10][R6.64+0x4] ;  /* 0x0000040a06037981 */ /* 0x000ea4000c1e1900 */
[----:B--2---:R-:W-:-:S13]  /*0960*/  ISETP.NE.AND P0, PT, R3, RZ, PT ;  /* 0x000000ff0300720c */ /* 0x004fda0003f05270 */
[----:B------:R-:W2:Y:S01]  /*0970*/  @P0 LDC.64 R8, c[0x0][0x390] ;  /* 0x0000e400ff080b82 */ /* 0x000ea20000000a00 */
[----:B------:R-:W-:-:S07]  /*0980*/  @P0 VIADD R3, R0, 0x1 ;  /* 0x0000000100030836 */ /* 0x000fce0000000000 */
[----:B0-----:R-:W0:Y:S01]  /*0990*/  @P0 LDC.64 R10, c[0x4][0x8] ;  /* 0x01000200ff0a0b82 */ /* 0x001e220000000a00 */
[----:B--2---:R-:W-:-:S05]  /*09a0*/  @P0 IMAD.WIDE.U32 R8, R2, 0x4, R8 ;  /* 0x0000000402080825 */ /* 0x004fca00078e0008 */
[----:B------:R2:W-:Y:S04]  /*09b0*/  @P0 STG.E desc[UR10][R8.64], R3 ;  /* 0x0000000308000986 */ /* 0x0005e8000c10190a */
[----:B0-----:R-:W1:Y:S02]  /*09c0*/  @P0 LDG.E R14, desc[UR10][R10.64] ;  /* 0x0000000a0a0e0981 */ /* 0x001e64000c1e1900 */
[----:B-1----:R-:W-:-:S05]  /*09d0*/  @P0 IADD3 R2, PT, PT, R14, 0x1, RZ ;  /* 0x000000010e020810 */ /* 0x002fca0007ffe0ff */
[----:B------:R0:W-:Y:S04]  /*09e0*/  @P0 STG.E desc[UR10][R10.64], R2 ;  /* 0x000000020a000986 */ /* 0x0001e8000c10190a */
[----:B------:R-:W3:Y:S02]  /*09f0*/  LDG.E R12, desc[UR10][R6.64+0x8] ;  /* 0x0000080a060c7981 */ /* 0x000ee4000c1e1900 */
[----:B---3--:R-:W-:-:S13]  /*0a00*/  ISETP.NE.AND P0, PT, R12, RZ, PT ;  /* 0x000000ff0c00720c */ /* 0x008fda0003f05270 */
[----:B------:R-:W1:Y:S01]  /*0a10*/  @P0 LDC.64 R12, c[0x0][0x390] ;  /* 0x0000e400ff0c0b82 */ /* 0x000e620000000a00 */
[----:B------:R-:W-:-:S07]  /*0a20*/  @P0 VIADD R17, R0, 0x2 ;  /* 0x0000000200110836 */ /* 0x000fce0000000000 */
[----:B------:R-:W2:Y:S01]  /*0a30*/  @P0 LDC.64 R14, c[0x4][0x8] ;  /* 0x01000200ff0e0b82 */ /* 0x000ea20000000a00 */
[----:B-1----:R-:W-:-:S05]  /*0a40*/  @P0 IMAD.WIDE.U32 R12, R2, 0x4, R12 ;  /* 0x00000004020c0825 */ /* 0x002fca00078e000c */
[----:B------:R1:W-:Y:S04]  /*0a50*/  @P0 STG.E desc[UR10][R12.64], R17 ;  /* 0x000000110c000986 */ /* 0x0003e8000c10190a */
[----:B--2---:R-:W0:Y:S02]  /*0a60*/  @P0 LDG.E R3, desc[UR10][R14.64] ;  /* 0x0000000a0e030981 */ /* 0x004e24000c1e1900 */
[----:B0-----:R-:W-:-:S05]  /*0a70*/  @P0 VIADD R2, R3, 0x1 ;  /* 0x0000000103020836 */ /* 0x001fca0000000000 */
[----:B------:R1:W-:Y:S04]  /*0a80*/  @P0 STG.E desc[UR10][R14.64], R2 ;  /* 0x000000020e000986 */ /* 0x0003e8000c10190a */
[----:B------:R-:W2:Y:S02]  /*0a90*/  LDG.E R3, desc[UR10][R6.64+0xc] ;  /* 0x00000c0a06037981 */ /* 0x000ea4000c1e1900 */
[----:B--2---:R-:W-:-:S13]  /*0aa0*/  ISETP.NE.AND P0, PT, R3, RZ, PT ;  /* 0x000000ff0300720c */ /* 0x004fda0003f05270 */
[----:B-1----:R-:W-:Y:S05]  /*0ab0*/  @!P0 BRA `(.L_x_37) ;  /* 0x0000000000208947 */ /* 0x002fea0003800000 */
[----:B------:R-:W0:Y:S01]  /*0ac0*/  LDC.64 R6, c[0x0][0x390] ;  /* 0x0000e400ff067b82 */ /* 0x000e220000000a00 */
[----:B------:R-:W-:-:S07]  /*0ad0*/  VIADD R3, R0, 0x3 ;  /* 0x0000000300037836 */ /* 0x000fce0000000000 */
[----:B------:R-:W1:Y:S01]  /*0ae0*/  LDC.64 R8, c[0x4][0x8] ;  /* 0x01000200ff087b82 */ /* 0x000e620000000a00 */
[----:B0-----:R-:W-:-:S05]  /*0af0*/  IMAD.WIDE.U32 R6, R2, 0x4, R6 ;  /* 0x0000000402067825 */ /* 0x001fca00078e0006 */
[----:B------:R0:W-:Y:S04]  /*0b00*/  STG.E desc[UR10][R6.64], R3 ;  /* 0x0000000306007986 */ /* 0x0001e8000c10190a */
[----:B-1----:R-:W2:Y:S02]  /*0b10*/  LDG.E R2, desc[UR10][R8.64] ;  /* 0x0000000a08027981 */ /* 0x002ea4000c1e1900 */
[----:B--2---:R-:W-:-:S05]  /*0b20*/  VIADD R2, R2, 0x1 ;  /* 0x0000000102027836 */ /* 0x004fca0000000000 */
[----:B------:R0:W-:Y:S02]  /*0b30*/  STG.E desc[UR10][R8.64], R2 ;  /* 0x0000000208007986 */ /* 0x0001e4000c10190a */
.L_x_37:
[----:B0-----:R-:W-:Y:S02]  /*0b40*/  HFMA2 R3, -RZ, RZ, 0, 0 ;  /* 0x00000000ff037431 */ /* 0x001fe400000001ff */
[----:B------:R-:W-:-:S07]  /*0b50*/  VIADD R0, R0, 0x4 ;  /* 0x0000000400007836 */ /* 0x000fce0000000000 */
.L_x_36:
[----:B------:R-:W-:-:S04]  /*0b60*/  ISETP.NE.U32.AND P0, PT, R5, RZ, PT ;  /* 0x000000ff0500720c */ /* 0x000fc80003f05070 */
[----:B------:R-:W-:-:S13]  /*0b70*/  ISETP.NE.AND.EX P0, PT, RZ, RZ, PT, P0 ;  /* 0x000000ffff00720c */ /* 0x000fda0003f05300 */
[----:B------:R-:W-:Y:S05]  /*0b80*/  @!P0 EXIT ;  /* 0x000000000000894d */ /* 0x000fea0003800000 */
[----:B------:R-:W-:-:S04]  /*0b90*/  ISETP.NE.U32.AND P0, PT, R5, 0x1, PT ;  /* 0x000000010500780c */ /* 0x000fc80003f05070 */
[----:B------:R-:W-:-:S13]  /*0ba0*/  ISETP.NE.AND.EX P0, PT, RZ, RZ, PT, P0 ;  /* 0x000000ffff00720c */ /* 0x000fda0003f05300 */
[----:B------:R-:W-:Y:S05]  /*0bb0*/  @!P0 BRA `(.L_x_38) ;  /* 0x00000000007c8947 */ /* 0x000fea0003800000 */
[----:B------:R-:W1:Y:S01]  /*0bc0*/  LDCU.64 UR4, c[0x0][0x388] ;  /* 0x00007100ff0477ac */ /* 0x000e620008000a00 */
[C---:B------:R-:W-:Y:S01]  /*0bd0*/  IMAD.SHL.U32 R14, R0.reuse, 0x4, RZ ;  /* 0x00000004000e7824 */ /* 0x040fe200078e00ff */
[----:B0-----:R-:W-:-:S04]  /*0be0*/  SHF.L.U64.HI R5, R0, 0x2, R3 ;  /* 0x0000000200057819 */ /* 0x001fc80000010203 */
[----:B-1----:R-:W-:-:S04]  /*0bf0*/  IADD3 R6, P0, PT, R14, UR4, RZ ;  /* 0x000000040e067c10 */ /* 0x002fc8000ff1e0ff */
[----:B------:R-:W-:-:S05]  /*0c00*/  IADD3.X R7, PT, PT, R5, UR5, RZ, P0, !PT ;  /* 0x0000000505077c10 */ /* 0x000fca00087fe4ff */
[----:B------:R-:W2:Y:S02]  /*0c10*/  LDG.E R6, desc[UR10][R6.64] ;  /* 0x0000000a06067981 */ /* 0x000ea4000c1e1900 */
[----:B--2---:R-:W-:-:S13]  /*0c20*/  ISETP.NE.AND P0, PT, R6, RZ, PT ;  /* 0x000000ff0600720c */ /* 0x004fda0003f05270 */
[----:B---3--:R-:W0:Y:S08]  /*0c30*/  @P0 LDC.64 R8, c[0x0][0x390] ;  /* 0x0000e400ff080b82 */ /* 0x008e300000000a00 */
        /* <DEDUP_REMOVED lines=12> */
[----:B0-----:R-:W-:Y:S05]  /*0d00*/  @!P0 BRA `(.L_x_39) ;  /* 0x0000000000208947 */ /* 0x001fea0003800000 */
[----:B------:R-:W0:Y:S01]  /*0d10*/  LDC.64 R6, c[0x0][0x390] ;  /* 0x0000e400ff067b82 */ /* 0x000e220000000a00 */
[----:B------:R-:W-:-:S07]  /*0d20*/  VIADD R3, R0, 0x1 ;  /* 0x0000000100037836 */ /* 0x000fce0000000000 */
[----:B------:R-:W1:Y:S01]  /*0d30*/  LDC.64 R8, c[0x4][0x8] ;  /* 0x01000200ff087b82 */ /* 0x000e620000000a00 */
[----:B0-----:R-:W-:-:S05]  /*0d40*/  IMAD.WIDE.U32 R6, R2, 0x4, R6 ;  /* 0x0000000402067825 */ /* 0x001fca00078e0006 */
[----:B------:R0:W-:Y:S04]  /*0d50*/  STG.E desc[UR10][R6.64], R3 ;  /* 0x0000000306007986 */ /* 0x0001e8000c10190a */
[----:B-1----:R-:W2:Y:S02]  /*0d60*/  LDG.E R2, desc[UR10][R8.64] ;  /* 0x0000000a08027981 */ /* 0x002ea4000c1e1900 */
[----:B--2---:R-:W-:-:S05]  /*0d70*/  IADD3 R2, PT, PT, R2, 0x1, RZ ;  /* 0x0000000102027810 */ /* 0x004fca0007ffe0ff */
[----:B------:R0:W-:Y:S02]  /*0d80*/  STG.E desc[UR10][R8.64], R2 ;  /* 0x0000000208007986 */ /* 0x0001e4000c10190a */
.L_x_39:
[----:B0-----:R-:W-:Y:S02]  /*0d90*/  IMAD.MOV.U32 R3, RZ, RZ, RZ ;  /* 0x000000ffff037224 */ /* 0x001fe400078e00ff */
[----:B------:R-:W-:-:S07]  /*0da0*/  VIADD R0, R0, 0x2 ;  /* 0x0000000200007836 */ /* 0x000fce0000000000 */
.L_x_38:
[----:B------:R-:W-:-:S04]  /*0db0*/  LOP3.LUT R4, R4, 0x1, RZ, 0xc0, !PT ;  /* 0x0000000104047812 */ /* 0x000fc800078ec0ff */
[----:B------:R-:W-:-:S04]  /*0dc0*/  ISETP.NE.U32.AND P0, PT, R4, 0x1, PT ;  /* 0x000000010400780c */ /* 0x000fc80003f05070 */
[----:B------:R-:W-:-:S13]  /*0dd0*/  ISETP.NE.U32.AND.EX P0, PT, RZ, RZ, PT, P0 ;  /* 0x000000ffff00720c */ /* 0x000fda0003f05100 */
[----:B------:R-:W-:Y:S05]  /*0de0*/  @P0 EXIT ;  /* 0x000000000000094d */ /* 0x000fea0003800000 */
[----:B------:R-:W1:Y:S02]  /*0df0*/  LDC.64 R4, c[0x0][0x388] ;  /* 0x0000e200ff047b82 */ /* 0x000e640000000a00 */
[----:B-1----:R-:W-:-:S04]  /*0e00*/  LEA R4, P0, R0, R4, 0x2 ;  /* 0x0000000400047211 */ /* 0x002fc800078010ff */
[----:B0-----:R-:W-:-:S05]  /*0e10*/  LEA.HI.X R5, R0, R5, R3, 0x2, P0 ;  /* 0x0000000500057211 */ /* 0x001fca00000f1403 */
[----:B------:R-:W2:Y:S02]  /*0e20*/  LDG.E R4, desc[UR10][R4.64] ;  /* 0x0000000a04047981 */ /* 0x000ea4000c1e1900 */
[----:B--2---:R-:W-:-:S13]  /*0e30*/  ISETP.NE.AND P0, PT, R4, RZ, PT ;  /* 0x000000ff0400720c */ /* 0x004fda0003f05270 */
[----:B------:R-:W-:Y:S05]  /*0e40*/  @!P0 EXIT ;  /* 0x000000000000894d */ /* 0x000fea0003800000 */
[----:B------:R-:W3:Y:S08]  /*0e50*/  LDC.64 R4, c[0x0][0x390] ;  /* 0x0000e400ff047b82 */ /* 0x000ef00000000a00 */
[----:B------:R-:W0:Y:S01]  /*0e60*/  LDC.64 R6, c[0x4][0x8] ;  /* 0x01000200ff067b82 */ /* 0x000e220000000a00 */
[----:B---3--:R-:W-:-:S05]  /*0e70*/  IMAD.WIDE.U32 R2, R2, 0x4, R4 ;  /* 0x0000000402027825 */ /* 0x008fca00078e0004 */
[----:B------:R-:W-:Y:S04]  /*0e80*/  STG.E desc[UR10][R2.64], R0 ;  /* 0x0000000002007986 */ /* 0x000fe8000c10190a */
[----:B0-----:R-:W2:Y:S02]  /*0e90*/  LDG.E R4, desc[UR10][R6.64] ;  /* 0x0000000a06047981 */ /* 0x001ea4000c1e1900 */
[----:B--2---:R-:W-:-:S05]  /*0ea0*/  VIADD R5, R4, 0x1 ;  /* 0x0000000104057836 */ /* 0x004fca0000000000 */
[----:B------:R-:W-:Y:S01]  /*0eb0*/  STG.E desc[UR10][R6.64], R5 ;  /* 0x0000000506007986 */ /* 0x000fe2000c10190a */
[----:B------:R-:W-:Y:S05]  /*0ec0*/  EXIT ;  /* 0x000000000000794d */ /* 0x000fea0003800000 */
.L_x_40:
        /* <DEDUP_REMOVED lines=11> */
.L_x_70:


//--------------------- .text._Z12UpdateKerneljjPjS_S_ --------------------------
	.section	.text._Z12UpdateKerneljjPjS_S_,"ax",@progbits
	.align	128
        .global         _Z12UpdateKerneljjPjS_S_
        .type           _Z12UpdateKerneljjPjS_S_,@function
        .size           _Z12UpdateKerneljjPjS_S_,(.L_x_71 - _Z12UpdateKerneljjPjS_S_)
        .other          _Z12UpdateKerneljjPjS_S_,@"STO_CUDA_ENTRY STV_DEFAULT"
_Z12UpdateKerneljjPjS_S_:
.text._Z12UpdateKerneljjPjS_S_:
[----:B------:R-:W-:Y:S08]  /*0000*/  LDC R1, c[0x0][0x37c] ;  /* 0x0000df00ff017b82 */ /* 0x000ff00000000800 */
[----:B------:R-:W0:Y:S01]  /*0010*/  LDC.64 R4, c[0x4][0x10] ;  /* 0x01000400ff047b82 */ /* 0x000e220000000a00 */
[----:B------:R-:W0:Y:S01]  /*0020*/  LDCU.64 UR4, c[0x0][0x358] ;  /* 0x00006b00ff0477ac */ /* 0x000e220008000a00 */
[----:B------:R-:W1:Y:S01]  /*0030*/  S2R R9, SR_CTAID.X ;  /* 0x0000000000097919 */ /* 0x000e620000002500 */
[----:B------:R-:W2:Y:S01]  /*0040*/  LDCU UR6, c[0x0][0x384] ;  /* 0x00007080ff0677ac */ /* 0x000ea20008000800 */
[----:B0-----:R-:W3:Y:S01]  /*0050*/  LDG.E.64 R2, desc[UR4][R4.64] ;  /* 0x0000000404027981 */ /* 0x001ee2000c1e1b00 */
[----:B------:R-:W1:Y:S02]  /*0060*/  S2R R0, SR_TID.X ;  /* 0x0000000000007919 */ /* 0x000e640000002100 */
[----:B-1----:R-:W-:-:S04]  /*0070*/  IMAD R9, R9, 0x100, R0 ;  /* 0x0000010009097824 */ /* 0x002fc800078e0200 */
[----:B---3--:R-:W-:-:S05]  /*0080*/  IMAD.WIDE R2, R9, 0x4, R2 ;  /* 0x0000000409027825 */ /* 0x008fca00078e0202 */
[----:B------:R-:W2:Y:S02]  /*0090*/  LDG.E R0, desc[UR4][R2.64] ;  /* 0x0000000402007981 */ /* 0x000ea4000c1e1900 */
[----:B--2---:R-:W-:-:S13]  /*00a0*/  ISETP.NE.AND P0, PT, R0, UR6, PT ;  /* 0x0000000600007c0c */ /* 0x004fda000bf05270 */
[----:B------:R-:W-:Y:S05]  /*00b0*/  @P0 EXIT ;  /* 0x000000000000094d */ /* 0x000fea0003800000 */
[----:B------:R-:W0:Y:S02]  /*00c0*/  LDC.64 R6, c[0x0][0x388] ;  /* 0x0000e200ff067b82 */ /* 0x000e240000000a00 */
[----:B0-----:R-:W-:-:S06]  /*00d0*/  IMAD.WIDE R6, R9, 0x4, R6 ;  /* 0x0000000409067825 */ /* 0x001fcc00078e0206 */
[----:B------:R-:W2:Y:S02]  /*00e0*/  LDG.E R6, desc[UR4][R6.64] ;  /* 0x0000000406067981 */ /* 0x000ea4000c1e1900 */
[----:B--2---:R-:W-:-:S13]  /*00f0*/  ISETP.NE.AND P0, PT, R6, RZ, PT ;  /* 0x000000ff0600720c */ /* 0x004fda0003f05270 */
[----:B------:R-:W-:Y:S05]  /*0100*/  @!P0 BRA `(.L_x_41) ;  /* 0x0000000000608947 */ /* 0x000fea0003800000 */
[----:B------:R-:W-:-:S13]  /*0110*/  ISETP.NE.AND P0, PT, R6, 0x1, PT ;  /* 0x000000010600780c */ /* 0x000fda0003f05270 */
        /* <DEDUP_REMOVED lines=8> */
[----:B------:R-:W0:Y:S01]  /*01a0*/  LDC.64 R2, c[0x0][0x398] ;  /* 0x0000e600ff027b82 */ /* 0x000e220000000a00 */
[----:B------:R-:W-:Y:S02]  /*01b0*/  IMAD.MOV.U32 R11, RZ, RZ, 0x1 ;  /* 0x00000001ff0b7424 */ /* 0x000fe400078e00ff */
[----:B0-----:R-:W-:-:S05]  /*01c0*/  IMAD.WIDE R2, R9, 0x4, R2 ;  /* 0x0000000409027825 */ /* 0x001fca00078e0202 */
[----:B------:R-:W-:Y:S04]  /*01d0*/  STG.E desc[UR4][R2.64], R11 ;  /* 0x0000000b02007986 */ /* 0x000fe8000c101904 */
[----:B------:R-:W2:Y:S01]  /*01e0*/  LDG.E.64 R4, desc[UR4][R4.64] ;  /* 0x0000000404047981 */ /* 0x000ea2000c1e1b00 */
[----:B------:R-:W-:Y:S01]  /*01f0*/  MOV R13, 0xffffffff ;  /* 0xffffffff000d7802 */ /* 0x000fe20000000f00 */
[----:B--2---:R-:W-:-:S05]  /*0200*/  IMAD.WIDE R6, R9, 0x4, R4 ;  /* 0x0000000409067825 */ /* 0x004fca00078e0204 */
[----:B------:R-:W-:Y:S01]  /*0210*/  STG.E desc[UR4][R6.64], R13 ;  /* 0x0000000d06007986 */ /* 0x000fe2000c101904 */
[----:B------:R-:W-:Y:S05]  /*0220*/  EXIT ;  /* 0x000000000000794d */ /* 0x000fea0003800000 */
.L_x_42:
[----:B------:R-:W0:Y:S08]  /*0230*/  LDC R5, c[0x0][0x380] ;  /* 0x0000e000ff057b82 */ /* 0x000e300000000800 */
[----:B------:R-:W1:Y:S01]  /*0240*/  LDC.64 R6, c[0x4][RZ] ;  /* 0x01000000ff067b82 */ /* 0x000e620000000a00 */
[----:B0-----:R-:W-:-:S05]  /*0250*/  VIADD R5, R5, 0x1 ;  /* 0x0000000105057836 */ /* 0x001fca0000000000 */
[----:B------:R-:W-:Y:S04]  /*0260*/  STG.E desc[UR4][R2.64], R5 ;  /* 0x0000000502007986 */ /* 0x000fe8000c101904 */
[----:B-1----:R-:W-:Y:S01]  /*0270*/  STG.E desc[UR4][R6.64], RZ ;  /* 0x000000ff06007986 */ /* 0x002fe2000c101904 */
[----:B------:R-:W-:Y:S05]  /*0280*/  EXIT ;  /* 0x000000000000794d */ /* 0x000fea0003800000 */
.L_x_41:
[----:B------:R-:W0:Y:S02]  /*0290*/  LDC.64 R4, c[0x0][0x390] ;  /* 0x0000e400ff047b82 */ /* 0x000e240000000a00 */
[----:B0-----:R-:W-:-:S06]  /*02a0*/  IMAD.WIDE R4, R9, 0x4, R4 ;  /* 0x0000000409047825 */ /* 0x001fcc00078e0204 */
[----:B------:R-:W2:Y:S02]  /*02b0*/  LDG.E R4, desc[UR4][R4.64] ;  /* 0x0000000404047981 */ /* 0x000ea4000c1e1900 */
[----:B--2---:R-:W-:-:S13]  /*02c0*/  ISETP.NE.AND P0, PT, R4, RZ, PT ;  /* 0x000000ff0400720c */ /* 0x004fda0003f05270 */
[----:B------:R-:W-:Y:S05]  /*02d0*/  @!P0 BRA `(.L_x_43) ;  /* 0x0000000000208947 */ /* 0x000fea0003800000 */
[----:B------:R-:W-:-:S13]  /*02e0*/  ISETP.NE.AND P0, PT, R4, 0x1, PT ;  /* 0x000000010400780c */ /* 0x000fda0003f05270 */
[----:B------:R-:W-:Y:S05]  /*02f0*/  @P0 EXIT ;  /* 0x000000000000094d */ /* 0x000fea0003800000 */
[----:B------:R-:W0:Y:S08]  /*0300*/  LDC R5, c[0x0][0x380] ;  /* 0x0000e000ff057b82 */ /* 0x000e300000000800 */
[----:B------:R-:W1:Y:S01]  /*0310*/  LDC.64 R6, c[0x4][RZ] ;  /* 0x01000000ff067b82 */ /* 0x000e620000000a00 */
[----:B0-----:R-:W-:-:S05]  /*0320*/  IADD3 R5, PT, PT, R5, 0x2, RZ ;  /* 0x0000000205057810 */ /* 0x001fca0007ffe0ff */
[----:B------:R-:W-:Y:S04]  /*0330*/  STG.E desc[UR4][R2.64], R5 ;  /* 0x0000000502007986 */ /* 0x000fe8000c101904 */
[----:B-1----:R-:W-:Y:S01]  /*0340*/  STG.E desc[UR4][R6.64], RZ ;  /* 0x000000ff06007986 */ /* 0x002fe2000c101904 */
[----:B------:R-:W-:Y:S05]  /*0350*/  EXIT ;  /* 0x000000000000794d */ /* 0x000fea0003800000 */
.L_x_43:
[----:B------:R-:W0:Y:S08]  /*0360*/  LDC R5, c[0x0][0x380] ;  /* 0x0000e000ff057b82 */ /* 0x000e300000000800 */
[----:B------:R-:W1:Y:S01]  /*0370*/  LDC.64 R6, c[0x4][RZ] ;  /* 0x01000000ff067b82 */ /* 0x000e620000000a00 */
[----:B0-----:R-:W-:-:S05]  /*0380*/  IADD3 R5, PT, PT, R5, 0x3, RZ ;  /* 0x0000000305057810 */ /* 0x001fca0007ffe0ff */
[----:B------:R-:W-:Y:S04]  /*0390*/  STG.E desc[UR4][R2.64], R5 ;  /* 0x0000000502007986 */ /* 0x000fe8000c101904 */
[----:B-1----:R-:W-:Y:S01]  /*03a0*/  STG.E desc[UR4][R6.64], RZ ;  /* 0x000000ff06007986 */ /* 0x002fe2000c101904 */
[----:B------:R-:W-:Y:S05]  /*03b0*/  EXIT ;  /* 0x000000000000794d */ /* 0x000fea0003800000 */
.L_x_44:
        /* <DEDUP_REMOVED lines=12> */
.L_x_71:


//--------------------- .text._Z17PIVOTS_SEL_Kernelmj --------------------------
	.section	.text._Z17PIVOTS_SEL_Kernelmj,"ax",@progbits
	.align	128
        .global         _Z17PIVOTS_SEL_Kernelmj
        .type           _Z17PIVOTS_SEL_Kernelmj,@function
        .size           _Z17PIVOTS_SEL_Kernelmj,(.L_x_72 - _Z17PIVOTS_SEL_Kernelmj)
        .other          _Z17PIVOTS_SEL_Kernelmj,@"STO_CUDA_ENTRY STV_DEFAULT"
_Z17PIVOTS_SEL_Kernelmj:
.text._Z17PIVOTS_SEL_Kernelmj:
[----:B------:R-:W-:Y:S01]  /*0000*/  LDC R1, c[0x0][0x37c] ;  /* 0x0000df00ff017b82 */ /* 0x000fe20000000800 */
[----:B------:R-:W0:Y:S01]  /*0010*/  S2R R7, SR_CTAID.X ;  /* 0x0000000000077919 */ /* 0x000e220000002500 */
[----:B------:R-:W1:Y:S01]  /*0020*/  LDCU.64 UR4, c[0x0][0x380] ;  /* 0x00007000ff0477ac */ /* 0x000e620008000a00 */
[----:B------:R-:W0:Y:S02]  /*0030*/  S2R R0, SR_TID.X ;  /* 0x0000000000007919 */ /* 0x000e240000002100 */
[----:B0-----:R-:W-:-:S05]  /*0040*/  IMAD R7, R7, 0x100, R0 ;  /* 0x0000010007077824 */ /* 0x001fca00078e0200 */
[----:B-1----:R-:W-:Y:S02]  /*0050*/  ISETP.GE.U32.AND P0, PT, R7, UR4, PT ;  /* 0x0000000407007c0c */ /* 0x002fe4000bf06070 */
[----:B------:R-:W-:-:S04]  /*0060*/  SHF.R.S32.HI R0, RZ, 0x1f, R7 ;  /* 0x0000001fff007819 */ /* 0x000fc80000011407 */
[----:B------:R-:W-:-:S13]  /*0070*/  ISETP.GE.U32.AND.EX P0, PT, R0, UR5, PT, P0 ;  /* 0x0000000500007c0c */ /* 0x000fda000bf06100 */
[----:B------:R-:W-:Y:S05]  /*0080*/  @P0 EXIT ;  /* 0x000000000000094d */ /* 0x000fea0003800000 */
[----:B------:R-:W0:Y:S01]  /*0090*/  LDC.64 R2, c[0x4][0x10] ;  /* 0x01000400ff027b82 */ /* 0x000e220000000a00 */
[----:B------:R-:W0:Y:S01]  /*00a0*/  LDCU.64 UR4, c[0x0][0x358] ;  /* 0x00006b00ff0477ac */ /* 0x000e220008000a00 */
[----:B------:R-:W1:Y:S01]  /*00b0*/  LDCU UR6, c[0x0][0x388] ;  /* 0x00007100ff0677ac */ /* 0x000e620008000800 */
[----:B0-----:R-:W2:Y:S02]  /*00c0*/  LDG.E.64 R2, desc[UR4][R2.64] ;  /* 0x0000000402027981 */ /* 0x001ea4000c1e1b00 */
[----:B--2---:R-:W-:-:S04]  /*00d0*/  LEA R4, P0, R7, R2, 0x2 ;  /* 0x0000000207047211 */ /* 0x004fc800078010ff */
[----:B------:R-:W-:-:S05]  /*00e0*/  LEA.HI.X R5, R7, R3, R0, 0x2, P0 ;  /* 0x0000000307057211 */ /* 0x000fca00000f1400 */
[----:B------:R-:W1:Y:S02]  /*00f0*/  LDG.E R4, desc[UR4][R4.64] ;  /* 0x0000000404047981 */ /* 0x000e64000c1e1900 */
[----:B-1----:R-:W-:-:S13]  /*0100*/  ISETP.NE.AND P0, PT, R4, UR6, PT ;  /* 0x0000000604007c0c */ /* 0x002fda000bf05270 */
[----:B------:R-:W-:Y:S05]  /*0110*/  @P0 EXIT ;  /* 0x000000000000094d */ /* 0x000fea0003800000 */
[----:B------:R-:W0:Y:S08]  /*0120*/  LDC.64 R2, c[0x4][0x18] ;  /* 0x01000600ff027b82 */ /* 0x000e300000000a00 */
[----:B------:R-:W1:Y:S01]  /*0130*/  LDC.64 R4, c[0x4][RZ] ;  /* 0x01000000ff047b82 */ /* 0x000e620000000a00 */
[----:B0-----:R-:W-:Y:S04]  /*0140*/  STG.E desc[UR4][R2.64], R7 ;  /* 0x0000000702007986 */ /* 0x001fe8000c101904 */
[----:B-1----:R-:W-:Y:S01]  /*0150*/  STG.E desc[UR4][R4.64], RZ ;  /* 0x000000ff04007986 */ /* 0x002fe2000c101904 */
[----:B------:R-:W-:Y:S05]  /*0160*/  EXIT ;  /* 0x000000000000794d */ /* 0x000fea0003800000 */
.L_x_45:
        /* <DEDUP_REMOVED lines=9> */
.L_x_72:


//--------------------- .text._Z10TRIMKernelmjPjS_ --------------------------
	.section	.text._Z10TRIMKernelmjPjS_,"ax",@progbits
	.align	128
        .global         _Z10TRIMKernelmjPjS_
        .type           _Z10TRIMKernelmjPjS_,@function
        .size           _Z10TRIMKernelmjPjS_,(.L_x_73 - _Z10TRIMKernelmjPjS_)
        .other          _Z10TRIMKernelmjPjS_,@"STO_CUDA_ENTRY STV_DEFAULT"
_Z10TRIMKernelmjPjS_:
.text._Z10TRIMKernelmjPjS_:
        /* <DEDUP_REMOVED lines=11> */
[C---:B------:R-:W-:Y:S01]  /*00b0*/  IMAD.SHL.U32 R5, R0.reuse, 0x4, RZ ;  /* 0x0000000400057824 */ /* 0x040fe200078e00ff */
[----:B------:R-:W-:Y:S01]  /*00c0*/  SHF.L.U64.HI R3, R0, 0x2, R3 ;  /* 0x0000000200037819 */ /* 0x000fe20000010203 */
[----:B------:R-:W1:Y:S01]  /*00d0*/  LDCU UR6, c[0x0][0x388] ;  /* 0x00007100ff0677ac */ /* 0x000e620008000800 */
[----:B0-----:R-:W2:Y:S02]  /*00e0*/  LDG.E.64 R12, desc[UR4][R12.64] ;  /* 0x000000040c0c7981 */ /* 0x001ea4000c1e1b00 */
[----:B--2---:R-:W-:-:S05]  /*00f0*/  IADD3 R14, P0, PT, R12, R5, RZ ;  /* 0x000000050c0e7210 */ /* 0x004fca0007f1e0ff */
[----:B------:R-:W-:-:S05]  /*0100*/  IMAD.X R15, R13, 0x1, R3, P0 ;  /* 0x000000010d0f7824 */ /* 0x000fca00000e0603 */
[----:B------:R-:W1:Y:S02]  /*0110*/  LDG.E R0, desc[UR4][R14.64] ;  /* 0x000000040e007981 */ /* 0x000e64000c1e1900 */
[----:B-1----:R-:W-:-:S13]  /*0120*/  ISETP.NE.AND P0, PT, R0, UR6, PT ;  /* 0x0000000600007c0c */ /* 0x002fda000bf05270 */
[----:B------:R-:W-:Y:S05]  /*0130*/  @P0 EXIT ;  /* 0x000000000000094d */ /* 0x000fea0003800000 */
[----:B------:R-:W0:Y:S02]  /*0140*/  LDCU.64 UR8, c[0x0][0x390] ;  /* 0x00007200ff0877ac */ /* 0x000e240008000a00 */
[----:B0-----:R-:W-:-:S04]  /*0150*/  IADD3 R2, P0, PT, R5, UR8, RZ ;  /* 0x0000000805027c10 */ /* 0x001fc8000ff1e0ff */
[----:B------:R-:W-:-:S05]  /*0160*/  IADD3.X R3, PT, PT, R3, UR9, RZ, P0, !PT ;  /* 0x0000000903037c10 */ /* 0x000fca00087fe4ff */
[----:B------:R-:W2:Y:S04]  /*0170*/  LDG.E R0, desc[UR4][R2.64] ;  /* 0x0000000402007981 */ /* 0x000ea8000c1e1900 */
[----:B------:R-:W2:Y:S01]  /*0180*/  LDG.E R4, desc[UR4][R2.64+0x4] ;  /* 0x0000040402047981 */ /* 0x000ea2000c1e1900 */
[----:B------:R-:W-:Y:S01]  /*0190*/  BSSY.RECONVERGENT B0, `(.L_x_46) ;  /* 0x00000d1000007945 */ /* 0x000fe20003800200 */
[----:B--2---:R-:W-:-:S13]  /*01a0*/  ISETP.GE.U32.AND P0, PT, R0, R4, PT ;  /* 0x000000040000720c */ /* 0x004fda0003f06070 */
[----:B------:R-:W-:Y:S05]  /*01b0*/  @P0 BRA `(.L_x_47) ;  /* 0x0000000c00380947 */ /* 0x000fea0003800000 */
[----:B------:R-:W-:Y:S01]  /*01c0*/  IMAD.MOV.U32 R3, RZ, RZ, R0 ;  /* 0x000000ffff037224 */ /* 0x000fe200078e0000 */
[----:B------:R-:W-:Y:S04]  /*01d0*/  BSSY.RECONVERGENT B1, `(.L_x_48) ;  /* 0x0000066000017945 */ /* 0x000fe80003800200 */
[----:B------:R-:W-:-:S05]  /*01e0*/  VIADDMNMX.U32 R4, R3, 0x1, R4, !PT ;  /* 0x0000000103047846 */ /* 0x000fca0007800004 */
[----:B------:R-:W-:Y:S02]  /*01f0*/  IMAD.IADD R0, R4, 0x1, -R3 ;  /* 0x0000000104007824 */ /* 0x000fe400078e0a03 */
[----:B------:R-:W-:-:S03]  /*0200*/  IMAD.IADD R4, R3, 0x1, -R4 ;  /* 0x0000000103047824 */ /* 0x000fc600078e0a04 */
[----:B------:R-:W-:Y:S02]  /*0210*/  LOP3.LUT R2, R0, 0xf, RZ, 0xc0, !PT ;  /* 0x0000000f00027812 */ /* 0x000fe400078ec0ff */
[----:B------:R-:W-:Y:S01]  /*0220*/  ISETP.GT.U32.AND P1, PT, R4, -0x10, PT ;  /* 0xfffffff00400780c */ /* 0x000fe20003f24070 */
[----:B------:R-:W-:Y:S01]  /*0230*/  IMAD.MOV.U32 R4, RZ, RZ, 0x1 ;  /* 0x00000001ff047424 */ /* 0x000fe200078e00ff */
[----:B------:R-:W-:-:S11]  /*0240*/  ISETP.NE.AND P0, PT, R2, RZ, PT ;  /* 0x000000ff0200720c */ /* 0x000fd60003f05270 */
[----:B------:R-:W-:Y:S05]  /*0250*/  @P1 BRA `(.L_x_49) ;  /* 0x0000000400741947 */ /* 0x000fea0003800000 */
[----:B------:R-:W0:Y:S01]  /*0260*/  LDC.64 R6, c[0x0][0x398] ;  /* 0x0000e600ff067b82 */ /* 0x000e220000000a00 */
[----:B------:R-:W-:Y:S01]  /*0270*/  LOP3.LUT R5, R0, 0xfffffff0, RZ, 0xc0, !PT ;  /* 0xfffffff000057812 */ /* 0x000fe200078ec0ff */
[----:B------:R-:W-:-:S04]  /*0280*/  IMAD.MOV.U32 R4, RZ, RZ, 0x1 ;  /* 0x00000001ff047424 */ /* 0x000fc800078e00ff */
[----:B------:R-:W-:Y:S02]  /*0290*/  IMAD.MOV R5, RZ, RZ, -R5 ;  /* 0x000000ffff057224 */ /* 0x000fe400078e0a05 */
[----:B0-----:R-:W-:-:S03]  /*02a0*/  IMAD.WIDE.U32 R6, R3, 0x4, R6 ;  /* 0x0000000403067825 */ /* 0x001fc600078e0006 */
[----:B------:R-:W-:-:S05]  /*02b0*/  IADD3 R16, P1, PT, R6, 0x20, RZ ;  /* 0x0000002006107810 */ /* 0x000fca0007f3e0ff */
[----:B------:R-:W-:-:S08]  /*02c0*/  IMAD.X R17, RZ, RZ, R7, P1 ;  /* 0x000000ffff117224 */ /* 0x000fd000008e0607 */
.L_x_50:
[----:B------:R-:W2:Y:S04]  /*02d0*/  LDG.E R7, desc[UR4][R16.64+-0x20] ;  /* 0xffffe00410077981 */ /* 0x000ea8000c1e1900 */
[----:B------:R-:W3:Y:S04]  /*02e0*/  LDG.E R23, desc[UR4][R16.64+-0x1c] ;  /* 0xffffe40410177981 */ /* 0x000ee8000c1e1900 */
[----:B------:R-:W4:Y:S04]  /*02f0*/  LDG.E R20, desc[UR4][R16.64+-0x18] ;  /* 0xffffe80410147981 */ /* 0x000f28000c1e1900 */
[----:B------:R-:W5:Y:S04]  /*0300*/  LDG.E R21, desc[UR4][R16.64+-0x14] ;  /* 0xffffec0410157981 */ /* 0x000f68000c1e1900 */
[----:B------:R-:W5:Y:S04]  /*0310*/  LDG.E R9, desc[UR4][R16.64+-0x10] ;  /* 0xfffff00410097981 */ /* 0x000f68000c1e1900 */
[----:B------:R-:W5:Y:S04]  /*0320*/  LDG.E R10, desc[UR4][R16.64+-0xc] ;  /* 0xfffff404100a7981 */ /* 0x000f68000c1e1900 */
[----:B------:R-:W5:Y:S04]  /*0330*/  LDG.E R11, desc[UR4][R16.64+-0x8] ;  /* 0xfffff804100b7981 */ /* 0x000f68000c1e1900 */
[----:B------:R-:W5:Y:S04]  /*0340*/  LDG.E R26, desc[UR4][R16.64+-0x4] ;  /* 0xfffffc04101a7981 */ /* 0x000f68000c1e1900 */
[----:B------:R-:W5:Y:S04]  /*0350*/  LDG.E R27, desc[UR4][R16.64] ;  /* 0x00000004101b7981 */ /* 0x000f68000c1e1900 */
[----:B------:R-:W5:Y:S04]  /*0360*/  LDG.E R24, desc[UR4][R16.64+0x4] ;  /* 0x0000040410187981 */ /* 0x000f68000c1e1900 */
[----:B------:R-:W4:Y:S04]  /*0370*/  LDG.E R29, desc[UR4][R16.64+0x8] ;  /* 0x00000804101d7981 */ /* 0x000f28000c1e1900 */
[----:B------:R-:W5:Y:S04]  /*0380*/  LDG.E R18, desc[UR4][R16.64+0xc] ;  /* 0x00000c0410127981 */ /* 0x000f68000c1e1900 */
[----:B------:R-:W5:Y:S04]  /*0390*/  LDG.E R19, desc[UR4][R16.64+0x10] ;  /* 0x0000100410137981 */ /* 0x000f68000c1e1900 */
[----:B------:R-:W5:Y:S01]  /*03a0*/  LDG.E R25, desc[UR4][R16.64+0x1c] ;  /* 0x00001c0410197981 */ /* 0x000f62000c1e1900 */
[----:B--2---:R-:W-:-:S06]  /*03b0*/  IMAD.WIDE.U32 R6, R7, 0x4, R12 ;  /* 0x0000000407067825 */ /* 0x004fcc00078e000c */
[----:B------:R-:W2:Y:S01]  /*03c0*/  LDG.E R6, desc[UR4][R6.64] ;  /* 0x0000000406067981 */ /* 0x000ea2000c1e1900 */
[----:B---3--:R-:W-:-:S05]  /*03d0*/  IMAD.WIDE.U32 R22, R23, 0x4, R12 ;  /* 0x0000000417167825 */ /* 0x008fca00078e000c */
[----:B------:R-:W3:Y:S04]  /*03e0*/  LDG.E R8, desc[UR4][R22.64] ;  /* 0x0000000416087981 */ /* 0x000ee8000c1e1900 */
[----:B------:R-:W3:Y:S04]  /*03f0*/  LDG.E R22, desc[UR4][R16.64+0x14] ;  /* 0x0000140410167981 */ /* 0x000ee8000c1e1900 */
[----:B------:R-:W3:Y:S01]  /*0400*/  LDG.E R23, desc[UR4][R16.64+0x18] ;  /* 0x0000180410177981 */ /* 0x000ee2000c1e1900 */
[----:B----4-:R-:W-:-:S06]  /*0410*/  IMAD.WIDE.U32 R28, R29, 0x4, R12 ;  /* 0x000000041d1c7825 */ /* 0x010fcc00078e000c */
[----:B------:R-:W4:Y:S01]  /*0420*/  LDG.E R28, desc[UR4][R28.64] ;  /* 0x000000041c1c7981 */ /* 0x000f22000c1e1900 */
[----:B--2---:R-:W-:Y:S01]  /*0430*/  ISETP.NE.AND P1, PT, R6, UR6, PT ;  /* 0x0000000606007c0c */ /* 0x004fe2000bf25270 */
[----:B------:R-:W-:-:S04]  /*0440*/  IMAD.WIDE.U32 R6, R20, 0x4, R12 ;  /* 0x0000000414067825 */ /* 0x000fc800078e000c */
[--C-:B-----5:R-:W-:Y:S01]  /*0450*/  IMAD.WIDE.U32 R20, R21, 0x4, R12.reuse ;  /* 0x0000000415147825 */ /* 0x120fe200078e000c */
[----:B---3--:R-:W-:Y:S01]  /*0460*/  ISETP.NE.AND P2, PT, R8, UR6, PT ;  /* 0x0000000608007c0c */ /* 0x008fe2000bf45270 */
[----:B------:R-:W2:Y:S02]  /*0470*/  LDG.E R6, desc[UR4][R6.64] ;  /* 0x0000000406067981 */ /* 0x000ea4000c1e1900 */
[----:B------:R-:W-:-:S06]  /*0480*/  IMAD.WIDE.U32 R8, R9, 0x4, R12 ;  /* 0x0000000409087825 */ /* 0x000fcc00078e000c */
[----:B------:R-:W3:Y:S04]  /*0490*/  LDG.E R8, desc[UR4][R8.64] ;  /* 0x0000000408087981 */ /* 0x000ee8000c1e1900 */
[----:B------:R0:W5:Y:S02]  /*04a0*/  LDG.E R7, desc[UR4][R20.64] ;  /* 0x0000000414077981 */ /* 0x000164000c1e1900 */
[----:B0-----:R-:W-:-:S04]  /*04b0*/  IMAD.WIDE.U32 R20, R10, 0x4, R12 ;  /* 0x000000040a147825 */ /* 0x001fc800078e000c */
[--C-:B------:R-:W-:Y:S01]  /*04c0*/  IMAD.WIDE.U32 R10, R11, 0x4, R12.reuse ;  /* 0x000000040b0a7825 */ /* 0x100fe200078e000c */
[----:B------:R0:W4:Y:S05]  /*04d0*/  LDG.E R9, desc[UR4][R20.64] ;  /* 0x0000000414097981 */ /* 0x00012a000c1e1900 */
[----:B------:R-:W4:Y:S01]  /*04e0*/  LDG.E R10, desc[UR4][R10.64] ;  /* 0x000000040a0a7981 */ /* 0x000f22000c1e1900 */
[----:B0-----:R-:W-:-:S04]  /*04f0*/  IMAD.WIDE.U32 R20, R26, 0x4, R12 ;  /* 0x000000041a147825 */ /* 0x001fc800078e000c */
[--C-:B------:R-:W-:Y:S01]  /*0500*/  IMAD.WIDE.U32 R26, R27, 0x4, R12.reuse ;  /* 0x000000041b1a7825 */ /* 0x100fe200078e000c */
[----:B------:R0:W4:Y:S05]  /*0510*/  LDG.E R11, desc[UR4][R20.64] ;  /* 0x00000004140b7981 */ /* 0x00012a000c1e1900 */
[----:B------:R-:W4:Y:S01]  /*0520*/  LDG.E R26, desc[UR4][R26.64] ;  /* 0x000000041a1a7981 */ /* 0x000f22000c1e1900 */
[----:B0-----:R-:W-:-:S05]  /*0530*/  IMAD.WIDE.U32 R20, R24, 0x4, R12 ;  /* 0x0000000418147825 */ /* 0x001fca00078e000c */
[----:B------:R0:W4:Y:S02]  /*0540*/  LDG.E R27, desc[UR4][R20.64] ;  /* 0x00000004141b7981 */ /* 0x000124000c1e1900 */
[----:B0-----:R-:W-:-:S04]  /*0550*/  IMAD.WIDE.U32 R20, R18, 0x4, R12 ;  /* 0x0000000412147825 */ /* 0x001fc800078e000c */
[--C-:B------:R-:W-:Y:S01]  /*0560*/  IMAD.WIDE.U32 R18, R19, 0x4, R12.reuse ;  /* 0x0000000413127825 */ /* 0x100fe200078e000c */
[----:B------:R0:W4:Y:S05]  /*0570*/  LDG.E R29, desc[UR4][R20.64] ;  /* 0x00000004141d7981 */ /* 0x00012a000c1e1900 */
[----:B------:R-:W4:Y:S01]  /*0580*/  LDG.E R18, desc[UR4][R18.64] ;  /* 0x0000000412127981 */ /* 0x000f22000c1e1900 */
[----:B0-----:R-:W-:-:S05]  /*0590*/  IMAD.WIDE.U32 R20, R22, 0x4, R12 ;  /* 0x0000000416147825 */ /* 0x001fca00078e000c */
[----:B------:R-:W4:Y:S01]  /*05a0*/  LDG.E R19, desc[UR4][R20.64] ;  /* 0x0000000414137981 */ /* 0x000f22000c1e1900 */
[----:B------:R-:W-:-:S04]  /*05b0*/  IMAD.WIDE.U32 R22, R23, 0x4, R12 ;  /* 0x0000000417167825 */ /* 0x000fc800078e000c */
[----:B------:R-:W-:Y:S02]  /*05c0*/  IMAD.WIDE.U32 R24, R25, 0x4, R12 ;  /* 0x0000000419187825 */ /* 0x000fe400078e000c */
[----:B------:R-:W4:Y:S04]  /*05d0*/  LDG.E R22, desc[UR4][R22.64] ;  /* 0x0000000416167981 */ /* 0x000f28000c1e1900 */
[----:B------:R-:W4:Y:S01]  /*05e0*/  LDG.E R24, desc[UR4][R24.64] ;  /* 0x0000000418187981 */ /* 0x000f22000c1e1900 */
[----:B------:R-:W-:-:S04]  /*05f0*/  SEL R4, R4, RZ, P1 ;  /* 0x000000ff04047207 */ /* 0x000fc80000800000 */
[----:B------:R-:W-:Y:S01]  /*0600*/  SEL R4, R4, RZ, P2 ;  /* 0x000000ff04047207 */ /* 0x000fe20001000000 */
[----:B------:R-:W-:Y:S02]  /*0610*/  VIADD R5, R5, 0x10 ;  /* 0x0000001005057836 */ /* 0x000fe40000000000 */
[----:B------:R-:W-:Y:S01]  /*0620*/  VIADD R3, R3, 0x10 ;  /* 0x0000001003037836 */ /* 0x000fe20000000000 */
[----:B--2---:R-:W-:-:S04]  /*0630*/  ISETP.NE.AND P1, PT, R6, UR6, PT ;  /* 0x0000000606007c0c */ /* 0x004fc8000bf25270 */
[----:B------:R-:W-:Y:S02]  /*0640*/  SEL R4, R4, RZ, P1 ;  /* 0x000000ff04047207 */ /* 0x000fe40000800000 */
[----:B---3--:R-:W-:Y:S02]  /*0650*/  ISETP.NE.AND P1, PT, R8, UR6, PT ;  /* 0x0000000608007c0c */ /* 0x008fe4000bf25270 */
[----:B-----5:R-:W-:-:S04]  /*0660*/  ISETP.NE.AND P2, PT, R7, UR6, PT ;  /* 0x0000000607007c0c */ /* 0x020fc8000bf45270 */
[----:B------:R-:W-:-:S04]  /*0670*/  SEL R4, R4, RZ, P2 ;  /* 0x000000ff04047207 */ /* 0x000fc80001000000 */
[----:B------:R-:W-:Y:S02]  /*0680*/  SEL R4, R4, RZ, P1 ;  /* 0x000000ff04047207 */ /* 0x000fe40000800000 */
[----:B----4-:R-:W-:-:S04]  /*0690*/  ISETP.NE.AND P2, PT, R9, UR6, PT ;  /* 0x0000000609007c0c */ /* 0x010fc8000bf45270 */
[----:B------:R-:W-:Y:S02]  /*06a0*/  SEL R4, R4, RZ, P2 ;  /* 0x000000ff04047207 */ /* 0x000fe40001000000 */
[----:B------:R-:W-:-:S04]  /*06b0*/  ISETP.NE.AND P1, PT, R10, UR6, PT ;  /* 0x000000060a007c0c */ /* 0x000fc8000bf25270 */
[----:B------:R-:W-:Y:S02]  /*06c0*/  SEL R4, R4, RZ, P1 ;  /* 0x000000ff04047207 */ /* 0x000fe40000800000 */
[----:B------:R-:W-:-:S04]  /*06d0*/  ISETP.NE.AND P2, PT, R11, UR6, PT ;  /* 0x000000060b007c0c */ /* 0x000fc8000bf45270 */
[----:B------:R-:W-:Y:S02]  /*06e0*/  SEL R4, R4, RZ, P2 ;  /* 0x000000ff04047207 */ /* 0x000fe40001000000 */
[----:B------:R-:W-:-:S04]  /*06f0*/  ISETP.NE.AND P1, PT, R26, UR6, PT ;  /* 0x000000061a007c0c */ /* 0x000fc8000bf25270 */
[----:B------:R-:W-:Y:S02]  /*0700*/  SEL R4, R4, RZ, P1 ;  /* 0x000000ff04047207 */ /* 0x000fe40000800000 */
[----:B------:R-:W-:Y:S02]  /*0710*/  ISETP.NE.AND P2, PT, R27, UR6, PT ;  /* 0x000000061b007c0c */ /* 0x000fe4000bf45270 */
[----:B------:R-:W-:Y:S02]  /*0720*/  ISETP.NE.AND P1, PT, R28, UR6, PT ;  /* 0x000000061c007c0c */ /* 0x000fe4000bf25270 */
[----:B------:R-:W-:-:S04]  /*0730*/  SEL R4, R4, RZ, P2 ;  /* 0x000000ff04047207 */ /* 0x000fc80001000000 */
[----:B------:R-:W-:Y:S02]  /*0740*/  SEL R4, R4, RZ, P1 ;  /* 0x000000ff04047207 */ /* 0x000fe40000800000 */
[----:B------:R-:W-:-:S04]  /*0750*/  ISETP.NE.AND P2, PT, R29, UR6, PT ;  /* 0x000000061d007c0c */ /* 0x000fc8000bf45270 */
[----:B------:R-:W-:Y:S02]  /*0760*/  SEL R4, R4, RZ, P2 ;  /* 0x000000ff04047207 */ /* 0x000fe40001000000 */
[----:B------:R-:W-:-:S04]  /*0770*/  ISETP.NE.AND P1, PT, R18, UR6, PT ;  /* 0x0000000612007c0c */ /* 0x000fc8000bf25270 */
[----:B------:R-:W-:Y:S02]  /*0780*/  SEL R4, R4, RZ, P1 ;  /* 0x000000ff04047207 */ /* 0x000fe40000800000 */
[----:B------:R-:W-:-:S04]  /*0790*/  ISETP.NE.AND P2, PT, R19, UR6, PT ;  /* 0x0000000613007c0c */ /* 0x000fc8000bf45270 */
[----:B------:R-:W-:Y:S02]  /*07a0*/  SEL R4, R4, RZ, P2 ;  /* 0x000000ff04047207 */ /* 0x000fe40001000000 */
[----:B------:R-:W-:Y:S02]  /*07b0*/  ISETP.NE.AND P2, PT, R5, RZ, PT ;  /* 0x000000ff0500720c */ /* 0x000fe40003f45270 */
[----:B------:R-:W-:-:S04]  /*07c0*/  ISETP.NE.AND P3, PT, R22, UR6, PT ;  /* 0x0000000616007c0c */ /* 0x000fc8000bf65270 */
[----:B------:R-:W-:Y:S02]  /*07d0*/  SEL R4, R4, RZ, P3 ;  /* 0x000000ff04047207 */ /* 0x000fe40001800000 */
[----:B------:R-:W-:Y:S02]  /*07e0*/  IADD3 R16, P3, PT, R16, 0x40, RZ ;  /* 0x0000004010107810 */ /* 0x000fe40007f7e0ff */
[----:B------:R-:W-:-:S03]  /*07f0*/  ISETP.NE.AND P1, PT, R24, UR6, PT ;  /* 0x0000000618007c0c */ /* 0x000fc6000bf25270 */
[----:B------:R-:W-:Y:S01]  /*0800*/  IMAD.X R17, RZ, RZ, R17, P3 ;  /* 0x000000ffff117224 */ /* 0x000fe200018e0611 */
[----:B------:R-:W-:Y:S01]  /*0810*/  SEL R4, R4, RZ, P1 ;  /* 0x000000ff04047207 */ /* 0x000fe20000800000 */
[----:B------:R-:W-:Y:S08]  /*0820*/  @P2 BRA `(.L_x_50) ;  /* 0xfffffff800a82947 */ /* 0x000ff0000383ffff */
.L_x_49:
[----:B------:R-:W-:Y:S05]  /*0830*/  BSYNC.RECONVERGENT B1 ;  /* 0x0000000000017941 */ /* 0x000fea0003800200 */
.L_x_48:
[----:B------:R-:W-:Y:S04]  /*0840*/  BSSY.RECONVERGENT B1, `(.L_x_51) ;  /* 0x0000063000017945 */ /* 0x000fe80003800200 */
[----:B------:R-:W-:Y:S05]  /*0850*/  @!P0 BRA `(.L_x_52) ;  /* 0x0000000400848947 */ /* 0x000fea0003800000 */
[----:B------:R-:W-:Y:S01]  /*0860*/  ISETP.GE.U32.AND P1, PT, R2, 0x8, PT ;  /* 0x000000080200780c */ /* 0x000fe20003f26070 */
[----:B------:R-:W-:Y:S01]  /*0870*/  BSSY.RECONVERGENT B2, `(.L_x_53) ;  /* 0x000002f000027945 */ /* 0x000fe20003800200 */
[----:B------:R-:W-:-:S04]  /*0880*/  LOP3.LUT R10, R0, 0x7, RZ, 0xc0, !PT ;  /* 0x00000007000a7812 */ /* 0x000fc800078ec0ff */
[----:B------:R-:W-:-:S07]  /*0890*/  ISETP.NE.AND P0, PT, R10, RZ, PT ;  /* 0x000000ff0a00720c */ /* 0x000fce0003f05270 */
[----:B------:R-:W-:Y:S06]  /*08a0*/  @!P1 BRA `(.L_x_54) ;  /* 0x0000000000ac9947 */ /* 0x000fec0003800000 */
[----:B------:R-:W0:Y:S02]  /*08b0*/  LDC.64 R6, c[0x0][0x398] ;  /* 0x0000e600ff067b82 */ /* 0x000e240000000a00 */
[----:B0-----:R-:W-:-:S05]  /*08c0*/  IMAD.WIDE.U32 R24, R3, 0x4, R6 ;  /* 0x0000000403187825 */ /* 0x001fca00078e0006 */
[----:B------:R-:W2:Y:S04]  /*08d0*/  LDG.E R23, desc[UR4][R24.64] ;  /* 0x0000000418177981 */ /* 0x000ea8000c1e1900 */
[----:B------:R-:W3:Y:S04]  /*08e0*/  LDG.E R19, desc[UR4][R24.64+0x4] ;  /* 0x0000040418137981 */ /* 0x000ee8000c1e1900 */
[----:B------:R-:W4:Y:S04]  /*08f0*/  LDG.E R21, desc[UR4][R24.64+0x8] ;  /* 0x0000080418157981 */ /* 0x000f28000c1e1900 */
[----:B------:R-:W5:Y:S04]  /*0900*/  LDG.E R7, desc[UR4][R24.64+0xc] ;  /* 0x00000c0418077981 */ /* 0x000f68000c1e1900 */
[----:B------:R-:W5:Y:S04]  /*0910*/  LDG.E R9, desc[UR4][R24.64+0x10] ;  /* 0x0000100418097981 */ /* 0x000f68000c1e1900 */
[----:B------:R-:W5:Y:S04]  /*0920*/  LDG.E R17, desc[UR4][R24.64+0x14] ;  /* 0x0000140418117981 */ /* 0x000f68000c1e1900 */
[----:B------:R-:W5:Y:S04]  /*0930*/  LDG.E R5, desc[UR4][R24.64+0x18] ;  /* 0x0000180418057981 */ /* 0x000f68000c1e1900 */
[----:B------:R0:W5:Y:S01]  /*0940*/  LDG.E R11, desc[UR4][R24.64+0x1c] ;  /* 0x00001c04180b7981 */ /* 0x000162000c1e1900 */
[----:B--2---:R-:W-:-:S04]  /*0950*/  IMAD.WIDE.U32 R22, R23, 0x4, R12 ;  /* 0x0000000417167825 */ /* 0x004fc800078e000c */
[--C-:B---3--:R-:W-:Y:S01]  /*0960*/  IMAD.WIDE.U32 R18, R19, 0x4, R12.reuse ;  /* 0x0000000413127825 */ /* 0x108fe200078e000c */
[----:B------:R1:W2:Y:S03]  /*0970*/  LDG.E R2, desc[UR4][R22.64] ;  /* 0x0000000416027981 */ /* 0x0002a6000c1e1900 */
[--C-:B----4-:R-:W-:Y:S02]  /*0980*/  IMAD.WIDE.U32 R20, R21, 0x4, R12.reuse ;  /* 0x0000000415147825 */ /* 0x110fe400078e000c */
[----:B------:R-:W3:Y:S02]  /*0990*/  LDG.E R18, desc[UR4][R18.64] ;  /* 0x0000000412127981 */ /* 0x000ee4000c1e1900 */
[--C-:B-----5:R-:W-:Y:S02]  /*09a0*/  IMAD.WIDE.U32 R6, R7, 0x4, R12.reuse ;  /* 0x0000000407067825 */ /* 0x120fe400078e000c */
[----:B------:R-:W4:Y:S02]  /*09b0*/  LDG.E R20, desc[UR4][R20.64] ;  /* 0x0000000414147981 */ /* 0x000f24000c1e1900 */
[----:B------:R-:W-:-:S02]  /*09c0*/  IMAD.WIDE.U32 R8, R9, 0x4, R12 ;  /* 0x0000000409087825 */ /* 0x000fc400078e000c */
[----:B------:R-:W5:Y:S02]  /*09d0*/  LDG.E R6, desc[UR4][R6.64] ;  /* 0x0000000406067981 */ /* 0x000f64000c1e1900 */
[--C-:B------:R-:W-:Y:S02]  /*09e0*/  IMAD.WIDE.U32 R16, R17, 0x4, R12.reuse ;  /* 0x0000000411107825 */ /* 0x100fe400078e000c */
[----:B------:R-:W5:Y:S02]  /*09f0*/  LDG.E R8, desc[UR4][R8.64] ;  /* 0x0000000408087981 */ /* 0x000f64000c1e1900 */
[--C-:B0-----:R-:W-:Y:S02]  /*0a00*/  IMAD.WIDE.U32 R24, R5, 0x4, R12.reuse ;  /* 0x0000000405187825 */ /* 0x101fe400078e000c */
[----:B------:R-:W5:Y:S02]  /*0a10*/  LDG.E R16, desc[UR4][R16.64] ;  /* 0x0000000410107981 */ /* 0x000f64000c1e1900 */
[----:B-1----:R-:W-:-:S02]  /*0a20*/  IMAD.WIDE.U32 R22, R11, 0x4, R12 ;  /* 0x000000040b167825 */ /* 0x002fc400078e000c */
[----:B------:R-:W5:Y:S04]  /*0a30*/  LDG.E R24, desc[UR4][R24.64] ;  /* 0x0000000418187981 */ /* 0x000f68000c1e1900 */
[----:B------:R-:W5:Y:S01]  /*0a40*/  LDG.E R22, desc[UR4][R22.64] ;  /* 0x0000000416167981 */ /* 0x000f62000c1e1900 */
[----:B------:R-:W-:Y:S01]  /*0a50*/  VIADD R3, R3, 0x8 ;  /* 0x0000000803037836 */ /* 0x000fe20000000000 */
[----:B--2---:R-:W-:-:S04]  /*0a60*/  ISETP.NE.AND P1, PT, R2, UR6, PT ;  /* 0x0000000602007c0c */ /* 0x004fc8000bf25270 */
[----:B------:R-:W-:Y:S02]  /*0a70*/  SEL R4, R4, RZ, P1 ;  /* 0x000000ff04047207 */ /* 0x000fe40000800000 */
[----:B---3--:R-:W-:Y:S02]  /*0a80*/  ISETP.NE.AND P2, PT, R18, UR6, PT ;  /* 0x0000000612007c0c */ /* 0x008fe4000bf45270 */
[----:B----4-:R-:W-:Y:S02]  /*0a90*/  ISETP.NE.AND P1, PT, R20, UR6, PT ;  /* 0x0000000614007c0c */ /* 0x010fe4000bf25270 */
[----:B------:R-:W-:Y:S02]  /*0aa0*/  SEL R4, R4, RZ, P2 ;  /* 0x000000ff04047207 */ /* 0x000fe40001000000 */
[----:B-----5:R-:W-:Y:S02]  /*0ab0*/  ISETP.NE.AND P2, PT, R6, UR6, PT ;  /* 0x0000000606007c0c */ /* 0x020fe4000bf45270 */
[----:B------:R-:W-:-:S02]  /*0ac0*/  SEL R4, R4, RZ, P1 ;  /* 0x000000ff04047207 */ /* 0x000fc40000800000 */
[----:B------:R-:W-:Y:S02]  /*0ad0*/  ISETP.NE.AND P1, PT, R8, UR6, PT ;  /* 0x0000000608007c0c */ /* 0x000fe4000bf25270 */
[----:B------:R-:W-:Y:S02]  /*0ae0*/  SEL R4, R4, RZ, P2 ;  /* 0x000000ff04047207 */ /* 0x000fe40001000000 */
[----:B------:R-:W-:Y:S02]  /*0af0*/  ISETP.NE.AND P2, PT, R16, UR6, PT ;  /* 0x0000000610007c0c */ /* 0x000fe4000bf45270 */
[----:B------:R-:W-:Y:S02]  /*0b00*/  SEL R4, R4, RZ, P1 ;  /* 0x000000ff04047207 */ /* 0x000fe40000800000 */
[----:B------:R-:W-:Y:S02]  /*0b10*/  ISETP.NE.AND P1, PT, R24, UR6, PT ;  /* 0x0000000618007c0c */ /* 0x000fe4000bf25270 */
[----:B------:R-:W-:-:S02]  /*0b20*/  SEL R4, R4, RZ, P2 ;  /* 0x000000ff04047207 */ /* 0x000fc40001000000 */
[----:B------:R-:W-:Y:S02]  /*0b30*/  ISETP.NE.AND P2, PT, R22, UR6, PT ;  /* 0x0000000616007c0c */ /* 0x000fe4000bf45270 */
[----:B------:R-:W-:-:S04]  /*0b40*/  SEL R4, R4, RZ, P1 ;  /* 0x000000ff04047207 */ /* 0x000fc80000800000 */
[----:B------:R-:W-:-:S07]  /*0b50*/  SEL R4, R4, RZ, P2 ;  /* 0x000000ff04047207 */ /* 0x000fce0001000000 */
.L_x_54:
[----:B------:R-:W-:Y:S05]  /*0b60*/  BSYNC.RECONVERGENT B2 ;  /* 0x0000000000027941 */ /* 0x000fea0003800200 */
.L_x_53:
        /* <DEDUP_REMOVED lines=11> */
[----:B------:R-:W5:Y:S01]  /*0c20*/  LDG.E R19, desc[UR4][R6.64+0xc] ;  /* 0x00000c0406137981 */ /* 0x000f62000c1e1900 */
[----:B--2---:R-:W-:-:S04]  /*0c30*/  IMAD.WIDE.U32 R8, R9, 0x4, R12 ;  /* 0x0000000409087825 */ /* 0x004fc800078e000c */
[--C-:B---3--:R-:W-:Y:S02]  /*0c40*/  IMAD.WIDE.U32 R10, R11, 0x4, R12.reuse ;  /* 0x000000040b0a7825 */ /* 0x108fe400078e000c */
[----:B------:R-:W2:Y:S02]  /*0c50*/  LDG.E R8, desc[UR4][R8.64] ;  /* 0x0000000408087981 */ /* 0x000ea4000c1e1900 */
[--C-:B----4-:R-:W-:Y:S02]  /*0c60*/  IMAD.WIDE.U32 R16, R17, 0x4, R12.reuse ;  /* 0x0000000411107825 */ /* 0x110fe400078e000c */
[----:B------:R-:W3:Y:S02]  /*0c70*/  LDG.E R10, desc[UR4][R10.64] ;  /* 0x000000040a0a7981 */ /* 0x000ee4000c1e1900 */
[----:B-----5:R-:W-:Y:S02]  /*0c80*/  IMAD.WIDE.U32 R18, R19, 0x4, R12 ;  /* 0x0000000413127825 */ /* 0x020fe400078e000c */
[----:B------:R-:W4:Y:S04]  /*0c90*/  LDG.E R16, desc[UR4][R16.64] ;  /* 0x0000000410107981 */ /* 0x000f28000c1e1900 */
[----:B------:R-:W5:Y:S01]  /*0ca0*/  LDG.E R18, desc[UR4][R18.64] ;  /* 0x0000000412127981 */ /* 0x000f62000c1e1900 */
[----:B------:R-:W-:Y:S01]  /*0cb0*/  VIADD R3, R3, 0x4 ;  /* 0x0000000403037836 */ /* 0x000fe20000000000 */
[----:B--2---:R-:W-:-:S02]  /*0cc0*/  ISETP.NE.AND P1, PT, R8, UR6, PT ;  /* 0x0000000608007c0c */ /* 0x004fc4000bf25270 */
[----:B---3--:R-:W-:Y:S02]  /*0cd0*/  ISETP.NE.AND P2, PT, R10, UR6, PT ;  /* 0x000000060a007c0c */ /* 0x008fe4000bf45270 */
[----:B------:R-:W-:Y:S02]  /*0ce0*/  SEL R4, R4, RZ, P1 ;  /* 0x000000ff04047207 */ /* 0x000fe40000800000 */
[----:B----4-:R-:W-:Y:S02]  /*0cf0*/  ISETP.NE.AND P1, PT, R16, UR6, PT ;  /* 0x0000000610007c0c */ /* 0x010fe4000bf25270 */
[----:B------:R-:W-:Y:S02]  /*0d00*/  SEL R4, R4, RZ, P2 ;  /* 0x000000ff04047207 */ /* 0x000fe40001000000 */
[----:B-----5:R-:W-:Y:S02]  /*0d10*/  ISETP.NE.AND P2, PT, R18, UR6, PT ;  /* 0x0000000612007c0c */ /* 0x020fe4000bf45270 */
[----:B------:R-:W-:-:S04]  /*0d20*/  SEL R4, R4, RZ, P1 ;  /* 0x000000ff04047207 */ /* 0x000fc80000800000 */
[----:B------:R-:W-:-:S07]  /*0d30*/  SEL R4, R4, RZ, P2 ;  /* 0x000000ff04047207 */ /* 0x000fce0001000000 */
.L_x_56:
[----:B------:R-:W-:Y:S05]  /*0d40*/  BSYNC.RECONVERGENT B2 ;  /* 0x0000000000027941 */ /* 0x000fea0003800200 */
.L_x_55:
[----:B------:R-:W-:Y:S05]  /*0d50*/  @!P0 BRA `(.L_x_52) ;  /* 0x0000000000448947 */ /* 0x000fea0003800000 */
[----:B------:R-:W0:Y:S01]  /*0d60*/  LDC.64 R6, c[0x0][0x398] ;  /* 0x0000e600ff067b82 */ /* 0x000e220000000a00 */
[----:B------:R-:W-:Y:S02]  /*0d70*/  IMAD.MOV R0, RZ, RZ, -R0 ;  /* 0x000000ffff007224 */ /* 0x000fe400078e0a00 */
[----:B0-----:R-:W-:-:S04]  /*0d80*/  IMAD.WIDE.U32 R2, R3, 0x4, R6 ;  /* 0x0000000403027825 */ /* 0x001fc800078e0006 */
[----:B------:R-:W-:Y:S02]  /*0d90*/  IMAD.MOV.U32 R5, RZ, RZ, R2 ;  /* 0x000000ffff057224 */ /* 0x000fe400078e0002 */
[----:B------:R-:W-:-:S07]  /*0da0*/  IMAD.MOV.U32 R8, RZ, RZ, R3 ;  /* 0x000000ffff087224 */ /* 0x000fce00078e0003 */
.L_x_57:
[----:B------:R-:W-:Y:S02]  /*0db0*/  IMAD.MOV.U32 R6, RZ, RZ, R5 ;  /* 0x000000ffff067224 */ /* 0x000fe400078e0005 */
[----:B------:R-:W-:-:S05]  /*0dc0*/  IMAD.MOV.U32 R7, RZ, RZ, R8 ;  /* 0x000000ffff077224 */ /* 0x000fca00078e0008 */
[----:B------:R-:W2:Y:S01]  /*0dd0*/  LDG.E R3, desc[UR4][R6.64] ;  /* 0x0000000406037981 */ /* 0x000ea2000c1e1900 */
[----:B------:R-:W-:Y:S02]  /*0de0*/  VIADD R0, R0, 0x1 ;  /* 0x0000000100007836 */ /* 0x000fe40000000000 */
[----:B--2---:R-:W-:-:S06]  /*0df0*/  IMAD.WIDE.U32 R2, R3, 0x4, R12 ;  /* 0x0000000403027825 */ /* 0x004fcc00078e000c */
[----:B------:R-:W2:Y:S01]  /*0e00*/  LDG.E R2, desc[UR4][R2.64] ;  /* 0x0000000402027981 */ /* 0x000ea2000c1e1900 */
[----:B------:R-:W-:Y:S02]  /*0e10*/  ISETP.NE.AND P1, PT, R0, RZ, PT ;  /* 0x000000ff0000720c */ /* 0x000fe40003f25270 */
[----:B------:R-:W-:-:S05]  /*0e20*/  IADD3 R5, P2, PT, R5, 0x4, RZ ;  /* 0x0000000405057810 */ /* 0x000fca0007f5e0ff */
[----:B------:R-:W-:Y:S01]  /*0e30*/  IMAD.X R8, RZ, RZ, R8, P2 ;  /* 0x000000ffff087224 */ /* 0x000fe200010e0608 */
[----:B--2---:R-:W-:-:S04]  /*0e40*/  ISETP.NE.AND P0, PT, R2, UR6, PT ;  /* 0x0000000602007c0c */ /* 0x004fc8000bf05270 */
[----:B------:R-:W-:Y:S01]  /*0e50*/  SEL R4, R4, RZ, P0 ;  /* 0x000000ff04047207 */ /* 0x000fe20000000000 */
[----:B------:R-:W-:Y:S08]  /*0e60*/  @P1 BRA `(.L_x_57) ;  /* 0xfffffffc00d01947 */ /* 0x000ff0000383ffff */
.L_x_52:
[----:B------:R-:W-:Y:S05]  /*0e70*/  BSYNC.RECONVERGENT B1 ;  /* 0x0000000000017941 */ /* 0x000fea0003800200 */
.L_x_51:
[----:B------:R-:W-:-:S13]  /*0e80*/  LOP3.LUT P0, RZ, R4, 0xff, RZ, 0xc0, !PT ;  /* 0x000000ff04ff7812 */ /* 0x000fda000780c0ff */
[----:B------:R-:W-:Y:S05]  /*0e90*/  @!P0 EXIT ;  /* 0x000000000000894d */ /* 0x000fea0003800000 */
.L_x_47:
[----:B------:R-:W-:Y:S05]  /*0ea0*/  BSYNC.RECONVERGENT B0 ;  /* 0x0000000000007941 */ /* 0x000fea0003800200 */
.L_x_46:
[----:B------:R-:W0:Y:S01]  /*0eb0*/  LDC.64 R4, c[0x4][RZ] ;  /* 0x01000000ff047b82 */ /* 0x000e220000000a00 */
[----:B------:R-:W-:-:S05]  /*0ec0*/  IMAD.MOV.U32 R3, RZ, RZ, -0x1 ;  /* 0xffffffffff037424 */ /* 0x000fca00078e00ff */
[----:B------:R-:W-:Y:S04]  /*0ed0*/  STG.E desc[UR4][R14.64], R3 ;  /* 0x000000030e007986 */ /* 0x000fe8000c101904 */
[----:B0-----:R-:W-:Y:S01]  /*0ee0*/  STG.E desc[UR4][R4.64], RZ ;  /* 0x000000ff04007986 */ /* 0x001fe2000c101904 */
[----:B------:R-:W-:Y:S05]  /*0ef0*/  EXIT ;  /* 0x000000000000794d */ /* 0x000fea0003800000 */
.L_x_58:
        /* <DEDUP_REMOVED lines=16> */
.L_x_73:


//--------------------- .text._Z10BFSKernel2mPjS_S_ --------------------------
	.section	.text._Z10BFSKernel2mPjS_S_,"ax",@progbits
	.align	128
        .global         _Z10BFSKernel2mPjS_S_
        .type           _Z10BFSKernel2mPjS_S_,@function
        .size           _Z10BFSKernel2mPjS_S_,(.L_x_74 - _Z10BFSKernel2mPjS_S_)
        .other          _Z10BFSKernel2mPjS_S_,@"STO_CUDA_ENTRY STV_DEFAULT"
_Z10BFSKernel2mPjS_S_:
.text._Z10BFSKernel2mPjS_S_:
        /* <DEDUP_REMOVED lines=9> */
[----:B------:R-:W0:Y:S01]  /*0090*/  LDCU.64 UR6, c[0x0][0x398] ;  /* 0x00007300ff0677ac */ /* 0x000e220008000a00 */
[C---:B------:R-:W-:Y:S01]  /*00a0*/  IMAD.SHL.U32 R4, R0.reuse, 0x4, RZ ;  /* 0x0000000400047824 */ /* 0x040fe200078e00ff */
[----:B------:R-:W-:Y:S01]  /*00b0*/  SHF.L.U64.HI R0, R0, 0x2, R3 ;  /* 0x0000000200007819 */ /* 0x000fe20000010203 */
[----:B------:R-:W1:Y:S03]  /*00c0*/  LDCU.64 UR4, c[0x0][0x358] ;  /* 0x00006b00ff0477ac */ /* 0x000e660008000a00 */
[----:B0-----:R-:W-:-:S04]  /*00d0*/  IADD3 R8, P0, PT, R4, UR6, RZ ;  /* 0x0000000604087c10 */ /* 0x001fc8000ff1e0ff */
[----:B------:R-:W-:-:S05]  /*00e0*/  IADD3.X R9, PT, PT, R0, UR7, RZ, P0, !PT ;  /* 0x0000000700097c10 */ /* 0x000fca00087fe4ff */
[----:B-1----:R-:W2:Y:S02]  /*00f0*/  LDG.E R2, desc[UR4][R8.64] ;  /* 0x0000000408027981 */ /* 0x002ea4000c1e1900 */
[----:B--2---:R-:W-:-:S13]  /*0100*/  ISETP.NE.AND P0, PT, R2, RZ, PT ;  /* 0x000000ff0200720c */ /* 0x004fda0003f05270 */
[----:B------:R-:W-:Y:S05]  /*0110*/  @!P0 EXIT ;  /* 0x000000000000894d */ /* 0x000fea0003800000 */
[----:B------:R-:W0:Y:S01]  /*0120*/  LDCU.64 UR6, c[0x0][0x388] ;  /* 0x00007100ff0677ac */ /* 0x000e220008000a00 */
[----:B------:R-:W1:Y:S01]  /*0130*/  LDC.64 R10, c[0x4][RZ] ;  /* 0x01000000ff0a7b82 */ /* 0x000e620000000a00 */
[----:B------:R-:W-:Y:S01]  /*0140*/  IMAD.MOV.U32 R7, RZ, RZ, 0x1 ;  /* 0x00000001ff077424 */ /* 0x000fe200078e00ff */
[----:B------:R-:W2:Y:S01]  /*0150*/  LDCU.64 UR8, c[0x0][0x390] ;  /* 0x00007200ff0877ac */ /* 0x000ea20008000a00 */
[C---:B0-----:R-:W-:Y:S02]  /*0160*/  IADD3 R2, P0, PT, R4.reuse, UR6, RZ ;  /* 0x0000000604027c10 */ /* 0x041fe4000ff1e0ff */
[----:B--2---:R-:W-:Y:S02]  /*0170*/  IADD3 R4, P1, PT, R4, UR8, RZ ;  /* 0x0000000804047c10 */ /* 0x004fe4000ff3e0ff */
[C---:B------:R-:W-:Y:S02]  /*0180*/  IADD3.X R3, PT, PT, R0.reuse, UR7, RZ, P0, !PT ;  /* 0x0000000700037c10 */ /* 0x040fe400087fe4ff */
[----:B------:R-:W-:-:S03]  /*0190*/  IADD3.X R5, PT, PT, R0, UR9, RZ, P1, !PT ;  /* 0x0000000900057c10 */ /* 0x000fc60008ffe4ff */
[----:B------:R-:W-:Y:S04]  /*01a0*/  STG.E desc[UR4][R2.64], R7 ;  /* 0x0000000702007986 */ /* 0x000fe8000c101904 */
[----:B------:R-:W-:Y:S04]  /*01b0*/  STG.E desc[UR4][R4.64], R7 ;  /* 0x0000000704007986 */ /* 0x000fe8000c101904 */
[----:B------:R-:W-:Y:S04]  /*01c0*/  STG.E desc[UR4][R8.64], RZ ;  /* 0x000000ff08007986 */ /* 0x000fe8000c101904 */
[----:B-1----:R-:W-:Y:S01]  /*01d0*/  STG.E desc[UR4][R10.64], RZ ;  /* 0x000000ff0a007986 */ /* 0x002fe2000c101904 */
[----:B------:R-:W-:Y:S05]  /*01e0*/  EXIT ;  /* 0x000000000000794d */ /* 0x000fea0003800000 */
.L_x_59:
        /* <DEDUP_REMOVED lines=9> */
.L_x_74:


//--------------------- .text._Z10BFSKernel1mPjS_S_S_S_S_ --------------------------
	.section	.text._Z10BFSKernel1mPjS_S_S_S_S_,"ax",@progbits
	.align	128
        .global         _Z10BFSKernel1mPjS_S_S_S_S_
        .type           _Z10BFSKernel1mPjS_S_S_S_S_,@function
        .size           _Z10BFSKernel1mPjS_S_S_S_S_,(.L_x_75 - _Z10BFSKernel1mPjS_S_S_S_S_)
        .other          _Z10BFSKernel1mPjS_S_S_S_S_,@"STO_CUDA_ENTRY STV_DEFAULT"
_Z10BFSKernel1mPjS_S_S_S_S_:
.text._Z10BFSKernel1mPjS_S_S_S_S_:
[----:B------:R-:W-:Y:S08]  /*0000*/  LDC R1, c[0x0][0x37c] ;  /* 0x0000df00ff017b82 */ /* 0x000ff00000000800 */
[----:B------:R-:W0:Y:S01]  /*0010*/  LDC.64 R2, c[0x4][0x8] ;  /* 0x01000200ff027b82 */ /* 0x000e220000000a00 */
[----:B------:R-:W0:Y:S02]  /*0020*/  LDCU.64 UR4, c[0x0][0x358] ;  /* 0x00006b00ff0477ac */ /* 0x000e240008000a00 */
[----:B0-----:R-:W2:Y:S01]  /*0030*/  LDG.E R2, desc[UR4][R2.64] ;  /* 0x0000000402027981 */ /* 0x001ea2000c1e1900 */
[----:B------:R-:W0:Y:S01]  /*0040*/  S2R R7, SR_CTAID.X ;  /* 0x0000000000077919 */ /* 0x000e220000002500 */
[----:B------:R-:W0:Y:S02]  /*0050*/  S2R R0, SR_TID.X ;  /* 0x0000000000007919 */ /* 0x000e240000002100 */
[----:B0-----:R-:W-:-:S04]  /*0060*/  LEA R7, R7, R0, 0x8 ;  /* 0x0000000007077211 */ /* 0x001fc800078e40ff */
[----:B--2---:R-:W-:-:S13]  /*0070*/  ISETP.GE.U32.AND P0, PT, R7, R2, PT ;  /* 0x000000020700720c */ /* 0x004fda0003f06070 */
[----:B------:R-:W-:Y:S05]  /*0080*/  @P0 EXIT ;  /* 0x000000000000094d */ /* 0x000fea0003800000 */
[----:B------:R-:W0:Y:S08]  /*0090*/  LDC.64 R4, c[0x0][0x388] ;  /* 0x0000e200ff047b82 */ /* 0x000e300000000a00 */
[----:B------:R-:W1:Y:S01]  /*00a0*/  LDC.64 R2, c[0x0][0x390] ;  /* 0x0000e400ff027b82 */ /* 0x000e620000000a00 */
[----:B0-----:R-:W-:-:S07]  /*00b0*/  IMAD.WIDE.U32 R4, R7, 0x4, R4 ;  /* 0x0000000407047825 */ /* 0x001fce00078e0004 */
[----:B------:R-:W0:Y:S01]  /*00c0*/  LDC.64 R6, c[0x0][0x3a0] ;  /* 0x0000e800ff067b82 */ /* 0x000e220000000a00 */
[----:B------:R-:W2:Y:S02]  /*00d0*/  LDG.E R0, desc[UR4][R4.64] ;  /* 0x0000000404007981 */ /* 0x000ea4000c1e1900 */
[C---:B--2---:R-:W-:Y:S01]  /*00e0*/  IADD3 R11, PT, PT, R0.reuse, 0x1, RZ ;  /* 0x00000001000b7810 */ /* 0x044fe20007ffe0ff */
[----:B0-----:R-:W-:-:S04]  /*00f0*/  IMAD.WIDE.U32 R6, R0, 0x4, R6 ;  /* 0x0000000400067825 */ /* 0x001fc800078e0006 */
[--C-:B-1----:R-:W-:Y:S01]  /*0100*/  IMAD.WIDE.U32 R8, R0, 0x4, R2.reuse ;  /* 0x0000000400087825 */ /* 0x102fe200078e0002 */
[----:B------:R0:W-:Y:S03]  /*0110*/  STG.E desc[UR4][R6.64], RZ ;  /* 0x000000ff06007986 */ /* 0x0001e6000c101904 */
[----:B------:R-:W-:Y:S01]  /*0120*/  IMAD.WIDE.U32 R2, R11, 0x4, R2 ;  /* 0x000000040b027825 */ /* 0x000fe200078e0002 */
[----:B------:R-:W2:Y:S04]  /*0130*/  LDG.E R13, desc[UR4][R8.64] ;  /* 0x00000004080d7981 */ /* 0x000ea8000c1e1900 */
[----:B------:R-:W2:Y:S02]  /*0140*/  LDG.E R12, desc[UR4][R2.64] ;  /* 0x00000004020c7981 */ /* 0x000ea4000c1e1900 */
[----:B--2---:R-:W-:-:S13]  /*0150*/  ISETP.GE.U32.AND P0, PT, R13, R12, PT ;  /* 0x0000000c0d00720c */ /* 0x004fda0003f06070 */
[----:B0-----:R-:W-:Y:S05]  /*0160*/  @P0 EXIT ;  /* 0x000000000000094d */ /* 0x001fea0003800000 */
[----:B------:R-:W0:Y:S08]  /*0170*/  LDC.64 R10, c[0x4][0x10] ;  /* 0x01000400ff0a7b82 */ /* 0x000e300000000a00 */
[----:B------:R-:W1:Y:S08]  /*0180*/  LDC.64 R4, c[0x0][0x398] ;  /* 0x0000e600ff047b82 */ /* 0x000e700000000a00 */
[----:B------:R-:W2:Y:S01]  /*0190*/  LDC.64 R6, c[0x0][0x3a8] ;  /* 0x0000ea00ff067b82 */ /* 0x000ea20000000a00 */
[----:B0-----:R-:W5:Y:S07]  /*01a0*/  LDG.E.64 R10, desc[UR4][R10.64] ;  /* 0x000000040a0a7981 */ /* 0x001f6e000c1e1b00 */
[----:B------:R-:W0:Y:S02]  /*01b0*/  LDC.64 R8, c[0x0][0x3b0] ;  /* 0x0000ec00ff087b82 */ /* 0x000e240000000a00 */
.L_x_62:
[----:B-1----:R-:W-:-:S05]  /*01c0*/  IMAD.WIDE.U32 R14, R13, 0x4, R4 ;  /* 0x000000040d0e7825 */ /* 0x002fca00078e0004 */
[----:B------:R-:W3:Y:S01]  /*01d0*/  LDG.E R21, desc[UR4][R14.64] ;  /* 0x000000040e157981 */ /* 0x000ee2000c1e1900 */
[----:B-----5:R-:W-:-:S06]  /*01e0*/  IMAD.WIDE.U32 R16, R0, 0x4, R10 ;  /* 0x0000000400107825 */ /* 0x020fcc00078e000a */
[----:B------:R-:W4:Y:S01]  /*01f0*/  LDG.E R16, desc[UR4][R16.64] ;  /* 0x0000000410107981 */ /* 0x000f22000c1e1900 */
[----:B---3--:R-:W-:-:S06]  /*0200*/  IMAD.WIDE.U32 R18, R21, 0x4, R10 ;  /* 0x0000000415127825 */ /* 0x008fcc00078e000a */
[----:B------:R-:W4:Y:S01]  /*0210*/  LDG.E R19, desc[UR4][R18.64] ;  /* 0x0000000412137981 */ /* 0x000f22000c1e1900 */
[----:B------:R-:W-:Y:S01]  /*0220*/  BSSY.RECONVERGENT B0, `(.L_x_60) ;  /* 0x000000e000007945 */ /* 0x000fe20003800200 */
[----:B------:R-:W-:Y:S02]  /*0230*/  IADD3 R13, PT, PT, R13, 0x1, RZ ;  /* 0x000000010d0d7810 */ /* 0x000fe40007ffe0ff */
[----:B----4-:R-:W-:-:S13]  /*0240*/  ISETP.NE.AND P0, PT, R16, R19, PT ;  /* 0x000000131000720c */ /* 0x010fda0003f05270 */
[----:B------:R-:W-:Y:S05]  /*0250*/  @P0 BRA `(.L_x_61) ;  /* 0x0000000000280947 */ /* 0x000fea0003800000 */
[----:B--2---:R-:W-:-:S06]  /*0260*/  IMAD.WIDE.U32 R14, R21, 0x4, R6 ;  /* 0x00000004150e7825 */ /* 0x004fcc00078e0006 */
[----:B------:R-:W2:Y:S02]  /*0270*/  LDG.E R14, desc[UR4][R14.64] ;  /* 0x000000040e0e7981 */ /* 0x000ea4000c1e1900 */
[----:B--2---:R-:W-:-:S13]  /*0280*/  ISETP.NE.AND P0, PT, R14, RZ, PT ;  /* 0x000000ff0e00720c */ /* 0x004fda0003f05270 */
[----:B------:R-:W-:Y:S05]  /*0290*/  @P0 BRA `(.L_x_61) ;  /* 0x0000000000180947 */ /* 0x000fea0003800000 */
[----:B------:R-:W1:Y:S01]  /*02a0*/  LDC.64 R10, c[0x4][0x10] ;  /* 0x01000400ff0a7b82 */ /* 0x000e620000000a00 */
[----:B------:R-:W-:Y:S02]  /*02b0*/  HFMA2 R17, -RZ, RZ, 0, 5.9604644775390625e-08 ;  /* 0x00000001ff117431 */ /* 0x000fe400000001ff */
[----:B0-----:R-:W-:-:S05]  /*02c0*/  IMAD.WIDE.U32 R14, R21, 0x4, R8 ;  /* 0x00000004150e7825 */ /* 0x001fca00078e0008 */
[----:B------:R3:W-:Y:S04]  /*02d0*/  STG.E desc[UR4][R14.64], R17 ;  /* 0x000000110e007986 */ /* 0x0007e8000c101904 */
[----:B------:R3:W5:Y:S04]  /*02e0*/  LDG.E R12, desc[UR4][R2.64] ;  /* 0x00000004020c7981 */ /* 0x000768000c1e1900 */
[----:B-1-3--:R-:W5:Y:S02]  /*02f0*/  LDG.E.64 R10, desc[UR4][R10.64] ;  /* 0x000000040a0a7981 */ /* 0x00af64000c1e1b00 */
.L_x_61:
[----:B------:R-:W-:Y:S05]  /*0300*/  BSYNC.RECONVERGENT B0 ;  /* 0x0000000000007941 */ /* 0x000fea0003800200 */
.L_x_60:
[----:B-----5:R-:W-:-:S13]  /*0310*/  ISETP.GE.U32.AND P0, PT, R13, R12, PT ;  /* 0x0000000c0d00720c */ /* 0x020fda0003f06070 */
[----:B------:R-:W-:Y:S05]  /*0320*/  @!P0 BRA `(.L_x_62) ;  /* 0xfffffffc00a48947 */ /* 0x000fea000383ffff */
[----:B------:R-:W-:Y:S05]  /*0330*/  EXIT ;  /* 0x000000000000794d */ /* 0x000fea0003800000 */
.L_x_63:
        /* <DEDUP_REMOVED lines=12> */
.L_x_75:


//--------------------- .nv.shared._Z10uniformAddPjS_iii --------------------------
	.section	.nv.shared._Z10uniformAddPjS_iii,"aw",@nobits
	.sectionflags	@""
	.align	16
.nv.shared._Z10uniformAddPjS_iii:
	.zero		1040


//--------------------- .nv.shared.reserved.0     --------------------------
	.section	.nv.shared.reserved.0,"aw",@nobits
	.weak		__nv_reservedSMEM_offset_0_alias
	.size		__nv_reservedSMEM_offset_0_alias, 0, 64
	.other		__nv_reservedSMEM_offset_0_alias,@"STO_CUDA_RESERVED_SHARED STV_DEFAULT"
__nv_reservedSMEM_offset_0_alias:
	.zero		0
	.zero		64


//--------------------- .nv.global                --------------------------
	.section	.nv.global,"aw",@nobits
	.align	8
.nv.global:
	.type		range,@object
	.size		range,(Mterminate - range)
range:
	.zero		8
	.type		Mterminate,@object
	.size		Mterminate,(pivot - Mterminate)
Mterminate:
	.zero		4
	.type		pivot,@object
	.size		pivot,(numActiveThreads - pivot)
pivot:
	.zero		4
	.type		numActiveThreads,@object
	.size		numActiveThreads,(.L_1 - numActiveThreads)
numActiveThreads:
	.zero		4
.L_1:


//--------------------- .nv.shared._Z7prescanILb0ELb1EEvPjPKjS0_iii --------------------------
	.section	.nv.shared._Z7prescanILb0ELb1EEvPjPKjS0_iii,"aw",@nobits
	.sectionflags	@""
	.align	16
	.zero		1024


//--------------------- .nv.shared._Z7prescanILb0ELb0EEvPjPKjS0_iii --------------------------
	.section	.nv.shared._Z7prescanILb0ELb0EEvPjPKjS0_iii,"aw",@nobits
	.sectionflags	@""
	.align	16
	.zero		1024


//--------------------- .nv.shared._Z7prescanILb1ELb1EEvPjPKjS0_iii --------------------------
	.section	.nv.shared._Z7prescanILb1ELb1EEvPjPKjS0_iii,"aw",@nobits
	.sectionflags	@""
	.align	16
	.zero		1024


//--------------------- .nv.shared._Z7prescanILb1ELb0EEvPjPKjS0_iii --------------------------
	.section	.nv.shared._Z7prescanILb1ELb0EEvPjPKjS0_iii,"aw",@nobits
	.sectionflags	@""
	.align	16
	.zero		1024


//--------------------- .nv.shared._Z11compactSIMDmPjS_m --------------------------
	.section	.nv.shared._Z11compactSIMDmPjS_m,"aw",@nobits
	.sectionflags	@""
	.align	16
	.zero		1024


//--------------------- .nv.shared._Z17getActiveMaskTempmPjS_ --------------------------
	.section	.nv.shared._Z17getActiveMaskTempmPjS_,"aw",@nobits
	.sectionflags	@""
	.align	16
	.zero		1024


//--------------------- .nv.shared._Z12UpdateKerneljjPjS_S_ --------------------------
	.section	.nv.shared._Z12UpdateKerneljjPjS_S_,"aw",@nobits
	.sectionflags	@""
	.align	16
	.zero		1024


//--------------------- .nv.shared._Z17PIVOTS_SEL_Kernelmj --------------------------
	.section	.nv.shared._Z17PIVOTS_SEL_Kernelmj,"aw",@nobits
	.sectionflags	@""
	.align	16
	.zero		1024


//--------------------- .nv.shared._Z10TRIMKernelmjPjS_ --------------------------
	.section	.nv.shared._Z10TRIMKernelmjPjS_,"aw",@nobits
	.sectionflags	@""
	.align	16
	.zero		1024


//--------------------- .nv.shared._Z10BFSKernel2mPjS_S_ --------------------------
	.section	.nv.shared._Z10BFSKernel2mPjS_S_,"aw",@nobits
	.sectionflags	@""
	.align	16
	.zero		1024


//--------------------- .nv.shared._Z10BFSKernel1mPjS_S_S_S_S_ --------------------------
	.section	.nv.shared._Z10BFSKernel1mPjS_S_S_S_S_,"aw",@nobits
	.sectionflags	@""
	.align	16
	.zero		1024


//--------------------- .nv.constant0._Z10uniformAddPjS_iii --------------------------
	.section	.nv.constant0._Z10uniformAddPjS_iii,"a",@progbits
	.sectionflags	@""
	.align	4
.nv.constant0._Z10uniformAddPjS_iii:
	.zero		924


//--------------------- .nv.constant0._Z7prescanILb0ELb1EEvPjPKjS0_iii --------------------------
	.section	.nv.constant0._Z7prescanILb0ELb1EEvPjPKjS0_iii,"a",@progbits
	.sectionflags	@""
	.align	4
.nv.constant0._Z7prescanILb0ELb1EEvPjPKjS0_iii:
	.zero		932


//--------------------- .nv.constant0._Z7prescanILb0ELb0EEvPjPKjS0_iii --------------------------
	.section	.nv.constant0._Z7prescanILb0ELb0EEvPjPKjS0_iii,"a",@progbits
	.sectionflags	@""
	.align	4
.nv.constant0._Z7prescanILb0ELb0EEvPjPKjS0_iii:
	.zero		932


//--------------------- .nv.constant0._Z7prescanILb1ELb1EEvPjPKjS0_iii --------------------------
	.section	.nv.constant0._Z7prescanILb1ELb1EEvPjPKjS0_iii,"a",@progbits
	.sectionflags	@""
	.align	4
.nv.constant0._Z7prescanILb1ELb1EEvPjPKjS0_iii:
	.zero		932


//--------------------- .nv.constant0._Z7prescanILb1ELb0EEvPjPKjS0_iii --------------------------
	.section	.nv.constant0._Z7prescanILb1ELb0EEvPjPKjS0_iii,"a",@progbits
	.sectionflags	@""
	.align	4
.nv.constant0._Z7prescanILb1ELb0EEvPjPKjS0_iii:
	.zero		932


//--------------------- .nv.constant0._Z11compactSIMDmPjS_m --------------------------
	.section	.nv.constant0._Z11compactSIMDmPjS_m,"a",@progbits
	.sectionflags	@""
	.align	4
.nv.constant0._Z11compactSIMDmPjS_m:
	.zero		928


//--------------------- .nv.constant0._Z17getActiveMaskTempmPjS_ --------------------------
	.section	.nv.constant0._Z17getActiveMaskTempmPjS_,"a",@progbits
	.sectionflags	@""
	.align	4
.nv.constant0._Z17getActiveMaskTempmPjS_:
	.zero		920


//--------------------- .nv.constant0._Z12UpdateKerneljjPjS_S_ --------------------------
	.section	.nv.constant0._Z12UpdateKerneljjPjS_S_,"a",@progbits
	.sectionflags	@""
	.align	4
.nv.constant0._Z12UpdateKerneljjPjS_S_:
	.zero		928


//--------------------- .nv.constant0._Z17PIVOTS_SEL_Kernelmj --------------------------
	.section	.nv.constant0._Z17PIVOTS_SEL_Kernelmj,"a",@progbits
	.sectionflags	@""
	.align	4
.nv.constant0._Z17PIVOTS_SEL_Kernelmj:
	.zero		908


//--------------------- .nv.constant0._Z10TRIMKernelmjPjS_ --------------------------
	.section	.nv.constant0._Z10TRIMKernelmjPjS_,"a",@progbits
	.sectionflags	@""
	.align	4
.nv.constant0._Z10TRIMKernelmjPjS_:
	.zero		928


//--------------------- .nv.constant0._Z10BFSKernel2mPjS_S_ --------------------------
	.section	.nv.constant0._Z10BFSKernel2mPjS_S_,"a",@progbits
	.sectionflags	@""
	.align	4
.nv.constant0._Z10BFSKernel2mPjS_S_:
	.zero		928


//--------------------- .nv.constant0._Z10BFSKernel1mPjS_S_S_S_S_ --------------------------
	.section	.nv.constant0._Z10BFSKernel1mPjS_S_S_S_S_,"a",@progbits
	.sectionflags	@""
	.align	4
.nv.constant0._Z10BFSKernel1mPjS_S_S_S_S_:
	.zero		952


//--------------------- SYMBOLS --------------------------

	.type		.nv.reservedSmem.offset0,@object
	.size		.nv.reservedSmem.offset0,0x4
	.type		.nv.reservedSmem.cap,@object
	.size		.nv.reservedSmem.cap,0x4
